# CuTe-DSL kernel — source=cudnn_frontend_dsl family=gemm_swiglu_bs
# config = {"ab_dtype": "Float4E2M1FN", "sf_vec": 16, "vector_f32": false, "mma_mn": [128, 128], "cluster_mn": [1, 1]}


// ===== COMPILED SASS (sm_100a) =====

	.target	sm_100a

	.elftype	@"ET_EXEC"


//--------------------- .note.nv.tkinfo           --------------------------
	.section	.note.nv.tkinfo,"",@"SHT_NOTE"
	.sectionflags	@"SHF_NOTE_NV_TKINFO"
	.tkinfo
        /*0018*/ 	.word	0x00000081
        /*0030*/ 	.string	""
        /*0030*/ 	.string	"ptxas"
        /*0030*/ 	.string	"Cuda compilation tools, release 12.9, V12.9.83"
        /*0030*/ 	.string	"Build system must define TOOLS_VERSION_EXTENDED"
        /*0030*/ 	.string	"-O 3 -arch sm_100a "



//--------------------- .note.nv.cuver            --------------------------
	.section	.note.nv.cuver,"",@"SHT_NOTE"
	.sectionflags	@"SHF_NOTE_NV_CUVER"
        /*0018*/ 	.short	0x0001
        /*001a*/ 	.short	0x0064
        /*001c*/ 	.short	0x0001
        /*001e*/ 	.short	0x0000
        /*0020*/ 	.short	0x0001
        /*0022*/ 	.short	0x0000


//--------------------- .nv.info                  --------------------------
	.section	.nv.info,"",@"SHT_CUDA_INFO"
	.align	4


	//----- nvinfo : EIATTR_REGCOUNT
	.align		4
        /*0000*/ 	.byte	0x04, 0x2f
        /*0002*/ 	.short	(.L_4 - .L_3)
	.align		4
.L_3:
        /*0004*/ 	.word	index@(kernel_cutlass_kernel_cudnngemm_swigludense_blockscaled_gemm_persistent_swiglu_interleaved_quantSm100BlockScaledPersistentDenseGemmKernel_object_at__TiledMMA_ThrLayoutVMNK11110000_Permuta_0)
        /*0008*/ 	.word	0x00000060


	//----- nvinfo : EIATTR_FRAME_SIZE
	.align		4
.L_4:
        /*000c*/ 	.byte	0x04, 0x11
        /*000e*/ 	.short	(.L_6 - .L_5)
	.align		4
.L_5:
        /*0010*/ 	.word	index@($__internal_2_$__cuda_sm10x_tcgen05_guardrail_trap_unallocated_columns_being_dealloced)
        /*0014*/ 	.word	0x00000000


	//----- nvinfo : EIATTR_FRAME_SIZE
	.align		4
.L_6:
        /*0018*/ 	.byte	0x04, 0x11
        /*001a*/ 	.short	(.L_8 - .L_7)
	.align		4
.L_7:
        /*001c*/ 	.word	index@($__internal_1_$__cuda_sm10x_tcgen05_guardrail_trap_phase_invalid_during_alloc)
        /*0020*/ 	.word	0x00000000


	//----- nvinfo : EIATTR_FRAME_SIZE
	.align		4
.L_8:
        /*0024*/ 	.byte	0x04, 0x11
        /*0026*/ 	.short	(.L_10 - .L_9)
	.align		4
.L_9:
        /*0028*/ 	.word	index@($__internal_0_$__cuda_sm10x_tcgen05_guardrail_trap_col_being_dealloced_not_returned_by_alloc)
        /*002c*/ 	.word	0x00000000


	//----- nvinfo : EIATTR_FRAME_SIZE
	.align		4
.L_10:
        /*0030*/ 	.byte	0x04, 0x11
        /*0032*/ 	.short	(.L_12 - .L_11)
	.align		4
.L_11:
        /*0034*/ 	.word	index@(kernel_cutlass_kernel_cudnngemm_swigludense_blockscaled_gemm_persistent_swiglu_interleaved_quantSm100BlockScaledPersistentDenseGemmKernel_object_at__TiledMMA_ThrLayoutVMNK11110000_Permuta_0)
        /*0038*/ 	.word	0x00000000


	//----- nvinfo : EIATTR_MIN_STACK_SIZE
	.align		4
.L_12:
        /*003c*/ 	.byte	0x04, 0x12
        /*003e*/ 	.short	(.L_14 - .L_13)
	.align		4
.L_13:
        /*0040*/ 	.word	index@(kernel_cutlass_kernel_cudnngemm_swigludense_blockscaled_gemm_persistent_swiglu_interleaved_quantSm100BlockScaledPersistentDenseGemmKernel_object_at__TiledMMA_ThrLayoutVMNK11110000_Permuta_0)
        /*0044*/ 	.word	0x00000000
.L_14:


//--------------------- .nv.info.kernel_cutlass_kernel_cudnngemm_swigludense_blockscaled_gemm_persistent_swiglu_interleaved_quantSm100BlockScaledPersistentDenseGemmKernel_object_at__TiledMMA_ThrLayoutVMNK11110000_Permuta_0 --------------------------
	.section	.nv.info.kernel_cutlass_kernel_cudnngemm_swigludense_blockscaled_gemm_persistent_swiglu_interleaved_quantSm100BlockScaledPersistentDenseGemmKernel_object_at__TiledMMA_ThrLayoutVMNK11110000_Permuta_0,"",@"SHT_CUDA_INFO"
	.sectionflags	@""
	.align	4


	//----- nvinfo : EIATTR_CUDA_API_VERSION
	.align		4
        /*0000*/ 	.byte	0x04, 0x37
        /*0002*/ 	.short	(.L_16 - .L_15)
.L_15:
        /*0004*/ 	.word	0x00000081


	//----- nvinfo : EIATTR_KPARAM_INFO
	.align		4
.L_16:
        /*0008*/ 	.byte	0x04, 0x17
        /*000a*/ 	.short	(.L_18 - .L_17)
.L_17:
        /*000c*/ 	.word	0x00000000
        /*0010*/ 	.short	0x000b
        /*0012*/ 	.short	0x0364
        /*0014*/ 	.byte	0x00, 0xf0, 0x11, 0x00


	//----- nvinfo : EIATTR_KPARAM_INFO
	.align		4
.L_18:
        /*0018*/ 	.byte	0x04, 0x17
        /*001a*/ 	.short	(.L_20 - .L_19)
.L_19:
        /*001c*/ 	.word	0x00000000
        /*0020*/ 	.short	0x000a
        /*0022*/ 	.short	0x0358
        /*0024*/ 	.byte	0x00, 0xf0, 0x31, 0x00


	//----- nvinfo : EIATTR_KPARAM_INFO
	.align		4
.L_20:
        /*0028*/ 	.byte	0x04, 0x17
        /*002a*/ 	.short	(.L_22 - .L_21)
.L_21:
        /*002c*/ 	.word	0x00000000
        /*0030*/ 	.short	0x0009
        /*0032*/ 	.short	0x034c
        /*0034*/ 	.byte	0x00, 0xf0, 0x31, 0x00


	//----- nvinfo : EIATTR_KPARAM_INFO
	.align		4
.L_22:
        /*0038*/ 	.byte	0x04, 0x17
        /*003a*/ 	.short	(.L_24 - .L_23)
.L_23:
        /*003c*/ 	.word	0x00000000
        /*0040*/ 	.short	0x0008
        /*0042*/ 	.short	0x0340
        /*0044*/ 	.byte	0x00, 0xf0, 0x31, 0x00


	//----- nvinfo : EIATTR_KPARAM_INFO
	.align		4
.L_24:
        /*0048*/ 	.byte	0x04, 0x17
        /*004a*/ 	.short	(.L_26 - .L_25)
.L_25:
        /*004c*/ 	.word	0x00000000
        /*0050*/ 	.short	0x0007
        /*0052*/ 	.short	0x02c0
        /*0054*/ 	.byte	0x00, 0xf0, 0x01, 0x02


	//----- nvinfo : EIATTR_KPARAM_INFO
	.align		4
.L_26:
        /*0058*/ 	.byte	0x04, 0x17
        /*005a*/ 	.short	(.L_28 - .L_27)
.L_27:
        /*005c*/ 	.word	0x00000000
        /*0060*/ 	.short	0x0006
        /*0062*/ 	.short	0x0240
        /*0064*/ 	.byte	0x00, 0xf0, 0x01, 0x02


	//----- nvinfo : EIATTR_KPARAM_INFO
	.align		4
.L_28:
        /*0068*/ 	.byte	0x04, 0x17
        /*006a*/ 	.short	(.L_30 - .L_29)
.L_29:
        /*006c*/ 	.word	0x00000000
        /*0070*/ 	.short	0x0005
        /*0072*/ 	.short	0x01c0
        /*0074*/ 	.byte	0x00, 0xf0, 0x01, 0x02


	//----- nvinfo : EIATTR_KPARAM_INFO
	.align		4
.L_30:
        /*0078*/ 	.byte	0x04, 0x17
        /*007a*/ 	.short	(.L_32 - .L_31)
.L_31:
        /*007c*/ 	.word	0x00000000
        /*0080*/ 	.short	0x0004
        /*0082*/ 	.short	0x0140
        /*0084*/ 	.byte	0x00, 0xf0, 0x01, 0x02


	//----- nvinfo : EIATTR_KPARAM_INFO
	.align		4
.L_32:
        /*0088*/ 	.byte	0x04, 0x17
        /*008a*/ 	.short	(.L_34 - .L_33)
.L_33:
        /*008c*/ 	.word	0x00000000
        /*0090*/ 	.short	0x0003
        /*0092*/ 	.short	0x00c0
        /*0094*/ 	.byte	0x00, 0xf0, 0x01, 0x02


	//----- nvinfo : EIATTR_KPARAM_INFO
	.align		4
.L_34:
        /*0098*/ 	.byte	0x04, 0x17
        /*009a*/ 	.short	(.L_36 - .L_35)
.L_35:
        /*009c*/ 	.word	0x00000000
        /*00a0*/ 	.short	0x0002
        /*00a2*/ 	.short	0x0040
        /*00a4*/ 	.byte	0x00, 0xf0, 0x01, 0x02


	//----- nvinfo : EIATTR_KPARAM_INFO
	.align		4
.L_36:
        /*00a8*/ 	.byte	0x04, 0x17
        /*00aa*/ 	.short	(.L_38 - .L_37)
.L_37:
        /*00ac*/ 	.word	0x00000000
        /*00b0*/ 	.short	0x0001
        /*00b2*/ 	.short	0x000c
        /*00b4*/ 	.byte	0x00, 0xf0, 0x31, 0x00


	//----- nvinfo : EIATTR_KPARAM_INFO
	.align		4
.L_38:
        /*00b8*/ 	.byte	0x04, 0x17
        /*00ba*/ 	.short	(.L_40 - .L_39)
.L_39:
        /*00bc*/ 	.word	0x00000000
        /*00c0*/ 	.short	0x0000
        /*00c2*/ 	.short	0x0000
        /*00c4*/ 	.byte	0x00, 0xf0, 0x31, 0x00


	//----- nvinfo : EIATTR_AT_ENTRY_FRAGMENTS
	.align		4
.L_40:
        /*00c8*/ 	.byte	0x04, 0x4f
        /*00ca*/ 	.short	(.L_42 - .L_41)


	//   ....[0]....
.L_41:
        /*00cc*/ 	.word	0x00000004


	//----- nvinfo : EIATTR_RESERVED_SMEM_USED
	.align		4
.L_42:
        /*00d0*/ 	.byte	0x01, 0x41
	.zero		2


	//----- nvinfo : EIATTR_SPARSE_MMA_MASK
	.align		4
        /*00d4*/ 	.byte	0x03, 0x50
        /*00d6*/ 	.short	0x0000


	//----- nvinfo : EIATTR_TCGEN05_1CTA_USED
	.align		4
        /*00d8*/ 	.byte	0x01, 0x51
	.zero		2


	//----- nvinfo : EIATTR_MAXREG_COUNT
	.align		4
        /*00dc*/ 	.byte	0x03, 0x1b
        /*00de*/ 	.short	0x00ff


	//----- nvinfo : EIATTR_NUM_BARRIERS
	.align		4
        /*00e0*/ 	.byte	0x02, 0x4c
        /*00e2*/ 	.byte	0x03
	.zero		1


	//----- nvinfo : EIATTR_INT_WARP_WIDE_INSTR_OFFSETS
	.align		4
        /*00e4*/ 	.byte	0x04, 0x31
        /*00e6*/ 	.short	(.L_44 - .L_43)


	//   ....[0]....
.L_43:
        /*00e8*/ 	.word	0x00003ee0


	//   ....[1]....
        /*00ec*/ 	.word	0x00003f10


	//----- nvinfo : EIATTR_COOP_GROUP_MASK_REGIDS
	.align		4
.L_44:
        /*00f0*/ 	.byte	0x04, 0x29
        /*00f2*/ 	.short	(.L_46 - .L_45)


	//   ....[0]....
.L_45:
        /*00f4*/ 	.word	0xffffffff


	//   ....[1]....
        /*00f8*/ 	.word	0xffffffff


	//   ....[2]....
        /*00fc*/ 	.word	0xffffffff


	//   ....[3]....
        /*0100*/ 	.word	0xffffffff


	//----- nvinfo : EIATTR_COOP_GROUP_INSTR_OFFSETS
	.align		4
.L_46:
        /*0104*/ 	.byte	0x04, 0x28
        /*0106*/ 	.short	(.L_48 - .L_47)


	//   ....[0]....
.L_47:
        /*0108*/ 	.word	0x000019b0


	//   ....[1]....
        /*010c*/ 	.word	0x00001c70


	//   ....[2]....
        /*0110*/ 	.word	0x00003d60


	//   ....[3]....
        /*0114*/ 	.word	0x00003fc0


	//----- nvinfo : EIATTR_VRC_CTA_INIT_COUNT
	.align		4
.L_48:
        /*0118*/ 	.byte	0x02, 0x4a
        /*011a*/ 	.byte	0x80
	.zero		1


	//----- nvinfo : EIATTR_MBARRIER_INSTR_OFFSETS
	.align		4
        /*011c*/ 	.byte	0x04, 0x39
        /*011e*/ 	.short	(.L_50 - .L_49)


	//   ....[0]....
.L_49:
        /*0120*/ 	.word	0x00000300
        /*0124*/ 	.word	0x000000ff
        /*0128*/ 	.word	0x00000000
        /*012c*/ 	.short	0x0100
        /*012e*/ 	.byte	0x04
	.zero		1


	//   ....[1]....
        /*0130*/ 	.word	0x00000310
        /*0134*/ 	.word	0x000000ff
        /*0138*/ 	.word	0x00000008
        /*013c*/ 	.short	0x0100
        /*013e*/ 	.byte	0x04
	.zero		1


	//   ....[2]....
        /*0140*/ 	.word	0x00000320
        /*0144*/ 	.word	0x000000ff
        /*0148*/ 	.word	0x00000010
        /*014c*/ 	.short	0x0100
        /*014e*/ 	.byte	0x04
	.zero		1


	//   ....[3]....
        /*0150*/ 	.word	0x00000330
        /*0154*/ 	.word	0x000000ff
        /*0158*/ 	.word	0x00000018
        /*015c*/ 	.short	0x0100
        /*015e*/ 	.byte	0x04
	.zero		1


	//   ....[4]....
        /*0160*/ 	.word	0x00000340
        /*0164*/ 	.word	0x000000ff
        /*0168*/ 	.word	0x00000020
        /*016c*/ 	.short	0x0100
        /*016e*/ 	.byte	0x04
	.zero		1


	//   ....[5]....
        /*0170*/ 	.word	0x00000350
        /*0174*/ 	.word	0x000000ff
        /*0178*/ 	.word	0x00000028
        /*017c*/ 	.short	0x0100
        /*017e*/ 	.byte	0x04
	.zero		1


	//   ....[6]....
        /*0180*/ 	.word	0x00000360
        /*0184*/ 	.word	0x000000ff
        /*0188*/ 	.word	0x00000030
        /*018c*/ 	.short	0x0100
        /*018e*/ 	.byte	0x04
	.zero		1


	//   ....[7]....
        /*0190*/ 	.word	0x00000370
        /*0194*/ 	.word	0x000000ff
        /*0198*/ 	.word	0x00000038
        /*019c*/ 	.short	0x0100
        /*019e*/ 	.byte	0x04
	.zero		1


	//   ....[8]....
        /*01a0*/ 	.word	0x00000380
        /*01a4*/ 	.word	0x000000ff
        /*01a8*/ 	.word	0x00000040
        /*01ac*/ 	.short	0x0100
        /*01ae*/ 	.byte	0x04
	.zero		1


	//   ....[9]....
        /*01b0*/ 	.word	0x00000390
        /*01b4*/ 	.word	0x000000ff
        /*01b8*/ 	.word	0x00000048
        /*01bc*/ 	.short	0x0100
        /*01be*/ 	.byte	0x04
	.zero		1


	//   ....[10]....
        /*01c0*/ 	.word	0x000003a0
        /*01c4*/ 	.word	0x000000ff
        /*01c8*/ 	.word	0x00000050
        /*01cc*/ 	.short	0x0100
        /*01ce*/ 	.byte	0x04
	.zero		1


	//   ....[11]....
        /*01d0*/ 	.word	0x000003b0
        /*01d4*/ 	.word	0x000000ff
        /*01d8*/ 	.word	0x00000058
        /*01dc*/ 	.short	0x0100
        /*01de*/ 	.byte	0x04
	.zero		1


	//   ....[12]....
        /*01e0*/ 	.word	0x00000760
        /*01e4*/ 	.word	0x000000ff
        /*01e8*/ 	.word	0x00000020
        /*01ec*/ 	.short	0x010a
        /*01ee*/ 	.byte	0x08
	.zero		1


	//   ....[13]....
        /*01f0*/ 	.word	0x00000940
        /*01f4*/ 	.word	0x000000ff
        /*01f8*/ 	.word	0x00000020
        /*01fc*/ 	.short	0x010a
        /*01fe*/ 	.byte	0x19
	.zero		1


	//   ....[14]....
        /*0200*/ 	.word	0x00000a90
        /*0204*/ 	.word	0x000000ff
        /*0208*/ 	.word	0x00000020
        /*020c*/ 	.short	0x010a
        /*020e*/ 	.byte	0x0e
	.zero		1


	//   ....[15]....
        /*0210*/ 	.word	0x00000dc0
        /*0214*/ 	.word	0x000000ff
        /*0218*/ 	.word	0x00000020
        /*021c*/ 	.short	0x010a
        /*021e*/ 	.byte	0x04
	.zero		1


	//   ....[16]....
        /*0220*/ 	.word	0x00001320
        /*0224*/ 	.word	0x000000ff
        /*0228*/ 	.word	0x00000000
        /*022c*/ 	.short	0x010a
        /*022e*/ 	.byte	0x06
	.zero		1


	//   ....[17]....
        /*0230*/ 	.word	0x00001340
        /*0234*/ 	.word	0x000000ff
        /*0238*/ 	.word	0x00000050
        /*023c*/ 	.short	0x010a
        /*023e*/ 	.byte	0x42
	.zero		1


	//   ....[18]....
        /*0240*/ 	.word	0x00001610
        /*0244*/ 	.word	0x000000ff
        /*0248*/ 	.word	0x00000000
        /*024c*/ 	.short	0x010a
        /*024e*/ 	.byte	0x22
	.zero		1


	//   ....[19]....
        /*0250*/ 	.word	0x00001790
        /*0254*/ 	.word	0x000000ff
        /*0258*/ 	.word	0x00000000
        /*025c*/ 	.short	0x010a
        /*025e*/ 	.byte	0x2c
	.zero		1


	//   ....[20]....
        /*0260*/ 	.word	0x00001950
        /*0264*/ 	.word	0x00000000
        /*0268*/ 	.word	0x00000050
        /*026c*/ 	.short	0x010a
        /*026e*/ 	.byte	0xff
	.zero		1


	//   ....[21]....
        /*0270*/ 	.word	0x00001f90
        /*0274*/ 	.word	0x000000ff
        /*0278*/ 	.word	0x00000040
        /*027c*/ 	.short	0x010a
        /*027e*/ 	.byte	0x05
	.zero		1


	//   ....[22]....
        /*0280*/ 	.word	0x00003af0
        /*0284*/ 	.word	0x000000ff
        /*0288*/ 	.word	0x00000050
        /*028c*/ 	.short	0x0101
        /*028e*/ 	.byte	0x0b
	.zero		1


	//   ....[23]....
        /*0290*/ 	.word	0x00004030
        /*0294*/ 	.word	0x00000000
        /*0298*/ 	.word	0x00000020
        /*029c*/ 	.short	0x010a
        /*029e*/ 	.byte	0xff
	.zero		1


	//   ....[24]....
        /*02a0*/ 	.word	0x000040b0
        /*02a4*/ 	.word	0x00000000
        /*02a8*/ 	.word	0x00000020
        /*02ac*/ 	.short	0x010a
        /*02ae*/ 	.byte	0xff
	.zero		1


	//   ....[25]....
        /*02b0*/ 	.word	0x00004120
        /*02b4*/ 	.word	0x00000000
        /*02b8*/ 	.word	0x00000050
        /*02bc*/ 	.short	0x010a
        /*02be*/ 	.byte	0xff
	.zero		1


	//   ....[26]....
        /*02c0*/ 	.word	0x000041a0
        /*02c4*/ 	.word	0x00000000
        /*02c8*/ 	.word	0x00000000
        /*02cc*/ 	.short	0x010a
        /*02ce*/ 	.byte	0xff
	.zero		1


	//   ....[27]....
        /*02d0*/ 	.word	0x00004200
        /*02d4*/ 	.word	0x00000000
        /*02d8*/ 	.word	0x00000050
        /*02dc*/ 	.short	0x010a
        /*02de*/ 	.byte	0xff
	.zero		1


	//   ....[28]....
        /*02e0*/ 	.word	0x00004270
        /*02e4*/ 	.word	0x00000000
        /*02e8*/ 	.word	0x00000040
        /*02ec*/ 	.short	0x010a
        /*02ee*/ 	.byte	0xff
	.zero		1


	//----- nvinfo : EIATTR_NUM_MBARRIERS
	.align		4
.L_50:
        /*02f0*/ 	.byte	0x03, 0x38
        /*02f2*/ 	.short	0x000c


	//----- nvinfo : EIATTR_EXIT_INSTR_OFFSETS
	.align		4
        /*02f4*/ 	.byte	0x04, 0x1c
        /*02f6*/ 	.short	(.L_52 - .L_51)


	//   ....[0]....
.L_51:
        /*02f8*/ 	.word	0x00001980


	//   ....[1]....
        /*02fc*/ 	.word	0x00003ff0


	//----- nvinfo : EIATTR_REQNTID
	.align		4
.L_52:
        /*0300*/ 	.byte	0x04, 0x10
        /*0302*/ 	.short	(.L_54 - .L_53)
.L_53:
        /*0304*/ 	.word	0x000000c0
        /*0308*/ 	.word	0x00000001
        /*030c*/ 	.word	0x00000001


	//----- nvinfo : EIATTR_CRS_STACK_SIZE
	.align		4
.L_54:
        /*0310*/ 	.byte	0x04, 0x1e
        /*0312*/ 	.short	(.L_56 - .L_55)
.L_55:
        /*0314*/ 	.word	0x00000000


	//----- nvinfo : EIATTR_CBANK_PARAM_SIZE
	.align		4
.L_56:
        /*0318*/ 	.byte	0x03, 0x19
        /*031a*/ 	.short	0x0368


	//----- nvinfo : EIATTR_PARAM_CBANK
	.align		4
        /*031c*/ 	.byte	0x04, 0x0a
        /*031e*/ 	.short	(.L_58 - .L_57)
	.align		4
.L_57:
        /*0320*/ 	.word	index@(.nv.constant0.kernel_cutlass_kernel_cudnngemm_swigludense_blockscaled_gemm_persistent_swiglu_interleaved_quantSm100BlockScaledPersistentDenseGemmKernel_object_at__TiledMMA_ThrLayoutVMNK11110000_Permuta_0)
        /*0324*/ 	.short	0x0380
        /*0326*/ 	.short	0x0368


	//----- nvinfo : EIATTR_SW_WAR
	.align		4
.L_58:
        /*0328*/ 	.byte	0x04, 0x36
        /*032a*/ 	.short	(.L_60 - .L_59)
.L_59:
        /*032c*/ 	.word	0x00000008
.L_60:


//--------------------- .nv.compat                --------------------------
	.section	.nv.compat,"",@"SHT_CUDA_COMPAT_INFO"
	.align	4
        /*0000*/ 	.byte	0x02, 0x02, 0x02, 0x00, 0x02, 0x05, 0x05, 0x00, 0x02, 0x03, 0x01, 0x00, 0x02, 0x06, 0x01, 0x00


//--------------------- .nv.callgraph             --------------------------
	.section	.nv.callgraph,"",@"SHT_CUDA_CALLGRAPH"
	.align	4
	.sectionentsize	8
	.align		4
        /*0000*/ 	.word	0x00000000
	.align		4
        /*0004*/ 	.word	0xffffffff
	.align		4
        /*0008*/ 	.word	0x00000000
	.align		4
        /*000c*/ 	.word	0xfffffffe
	.align		4
        /*0010*/ 	.word	0x00000000
	.align		4
        /*0014*/ 	.word	0xfffffffd
	.align		4
        /*0018*/ 	.word	0x00000000
	.align		4
        /*001c*/ 	.word	0xfffffffc


//--------------------- .text.kernel_cutlass_kernel_cudnngemm_swigludense_blockscaled_gemm_persistent_swiglu_interleaved_quantSm100BlockScaledPersistentDenseGemmKernel_object_at__TiledMMA_ThrLayoutVMNK11110000_Permuta_0 --------------------------
	.section	.text.kernel_cutlass_kernel_cudnngemm_swigludense_blockscaled_gemm_persistent_swiglu_interleaved_quantSm100BlockScaledPersistentDenseGemmKernel_object_at__TiledMMA_ThrLayoutVMNK11110000_Permuta_0,"ax",@progbits
	.align	128
        .global         kernel_cutlass_kernel_cudnngemm_swigludense_blockscaled_gemm_persistent_swiglu_interleaved_quantSm100BlockScaledPersistentDenseGemmKernel_object_at__TiledMMA_ThrLayoutVMNK11110000_Permuta_0
        .type           kernel_cutlass_kernel_cudnngemm_swigludense_blockscaled_gemm_persistent_swiglu_interleaved_quantSm100BlockScaledPersistentDenseGemmKernel_object_at__TiledMMA_ThrLayoutVMNK11110000_Permuta_0,@function
        .size           kernel_cutlass_kernel_cudnngemm_swigludense_blockscaled_gemm_persistent_swiglu_interleaved_quantSm100BlockScaledPersistentDenseGemmKernel_object_at__TiledMMA_ThrLayoutVMNK11110000_Permuta_0,(.L_x_45 - kernel_cutlass_kernel_cudnngemm_swigludense_blockscaled_gemm_persistent_swiglu_interleaved_quantSm100BlockScaledPersistentDenseGemmKernel_object_at__TiledMMA_ThrLayoutVMNK11110000_Permuta_0)
        .other          kernel_cutlass_kernel_cudnngemm_swigludense_blockscaled_gemm_persistent_swiglu_interleaved_quantSm100BlockScaledPersistentDenseGemmKernel_object_at__TiledMMA_ThrLayoutVMNK11110000_Permuta_0,@"STO_CUDA_ENTRY STV_DEFAULT"
kernel_cutlass_kernel_cudnngemm_swigludense_blockscaled_gemm_persistent_swiglu_interleaved_quantSm100BlockScaledPersistentDenseGemmKernel_object_at__TiledMMA_ThrLayoutVMNK11110000_Permuta_0:
.text.kernel_cutlass_kernel_cudnngemm_swigludense_blockscaled_gemm_persistent_swiglu_interleaved_quantSm100BlockScaledPersistentDenseGemmKernel_object_at__TiledMMA_ThrLayoutVMNK11110000_Permuta_0:
[----:B------:R-:W1:Y:S01]  /*0000*/  LDC R1, c[0x0][0x37c] ;  /* 0x0000df00ff017b82 */ /* 0x000e620000000800 */
[----:B------:R-:W2:Y:S01]  /*0010*/  S2R R6, SR_TID.X ;  /* 0x0000000000067919 */ /* 0x000ea20000002100 */
[----:B------:R-:W3:Y:S01]  /*0020*/  LDCU.U8 UR4, c[0x0][0x382] ;  /* 0x00007040ff0477ac */ /* 0x000ee20008000000 */
[----:B------:R-:W4:Y:S01]  /*0030*/  LDCU.U8 UR6, c[0x0][0x381] ;  /* 0x00007020ff0677ac */ /* 0x000f220008000000 */
[----:B---3--:R-:W-:Y:S02]  /*0040*/  ULOP3.LUT UR5, UR4, 0x1, URZ, 0xc0, !UPT ;  /* 0x0000000104057892 */ /* 0x008fe4000f8ec0ff */
[----:B----4-:R-:W-:Y:S02]  /*0050*/  ULOP3.LUT UR4, UR6, 0x1, URZ, 0xc0, !UPT ;  /* 0x0000000106047892 */ /* 0x010fe4000f8ec0ff */
[----:B------:R-:W-:Y:S02]  /*0060*/  UISETP.NE.U32.AND UP6, UPT, UR5, 0x1, UPT ;  /* 0x000000010500788c */ /* 0x000fe4000bfc5070 */
[----:B------:R-:W-:Y:S01]  /*0070*/  UISETP.NE.U32.AND UP5, UPT, UR4, 0x1, UPT ;  /* 0x000000010400788c */ /* 0x000fe2000bfa5070 */
[----:B--2---:R-:W-:-:S04]  /*0080*/  SHF.R.U32.HI R6, RZ, 0x5, R6 ;  /* 0x00000005ff067819 */ /* 0x004fc80000011606 */
[----:B------:R-:W-:-:S13]  /*0090*/  ISETP.NE.AND P1, PT, R6, 0x5, PT ;  /* 0x000000050600780c */ /* 0x000fda0003f25270 */
[----:B-1----:R-:W-:Y:S05]  /*00a0*/  @P1 BRA `(.L_x_0) ;  /* 0x0000000000541947 */ /* 0x002fea0003800000 */
[----:B------:R-:W1:Y:S02]  /*00b0*/  LDCU.64 UR4, c[0x0][0x348] ;  /* 0x00006900ff0477ac */ /* 0x000e640008000a00 */
[----:B-1----:R-:W-:Y:S02]  /*00c0*/  UIADD3 UR14, UP0, UPT, UR4, 0x40, URZ ;  /* 0x00000040040e7890 */ /* 0x002fe4000ff1e0ff */
[----:B------:R-:W-:Y:S02]  /*00d0*/  UIADD3 UR12, UP4, UPT, UR4, 0xc0, URZ ;  /* 0x000000c0040c7890 */ /* 0x000fe4000ff9e0ff */
[----:B------:R-:W-:Y:S02]  /*00e0*/  UIADD3 UR10, UP3, UPT, UR4, 0x140, URZ ;  /* 0x00000140040a7890 */ /* 0x000fe4000ff7e0ff */
[----:B------:R-:W-:Y:S02]  /*00f0*/  UIADD3 UR8, UP2, UPT, UR4, 0x1c0, URZ ;  /* 0x000001c004087890 */ /* 0x000fe4000ff5e0ff */
[----:B------:R-:W-:-:S02]  /*0100*/  UIADD3 UR6, UP1, UPT, UR4, 0x240, URZ ;  /* 0x0000024004067890 */ /* 0x000fc4000ff3e0ff */
[----:B------:R-:W-:Y:S02]  /*0110*/  UIADD3.X UR15, UPT, UPT, URZ, UR5, URZ, UP0, !UPT ;  /* 0x00000005ff0f7290 */ /* 0x000fe400087fe4ff */
[----:B------:R-:W-:Y:S02]  /*0120*/  UIADD3 UR4, UP0, UPT, UR4, 0x2c0, URZ ;  /* 0x000002c004047890 */ /* 0x000fe4000ff1e0ff */
[----:B------:R-:W-:Y:S02]  /*0130*/  UIADD3.X UR13, UPT, UPT, URZ, UR5, URZ, UP4, !UPT ;  /* 0x00000005ff0d7290 */ /* 0x000fe4000a7fe4ff */
[----:B------:R-:W-:Y:S02]  /*0140*/  UIADD3.X UR11, UPT, UPT, URZ, UR5, URZ, UP3, !UPT ;  /* 0x00000005ff0b7290 */ /* 0x000fe40009ffe4ff */
[----:B------:R-:W-:Y:S01]  /*0150*/  UIADD3.X UR9, UPT, UPT, URZ, UR5, URZ, UP2, !UPT ;  /* 0x00000005ff097290 */ /* 0x000fe200097fe4ff */
[----:B------:R1:W-:Y:S01]  /*0160*/  UTMACCTL.PF [UR14] ;  /* 0x000000000e0079b9 */ /* 0x0003e20008040000 */
[----:B------:R-:W-:-:S03]  /*0170*/  UIADD3.X UR7, UPT, UPT, URZ, UR5, URZ, UP1, !UPT ;  /* 0x00000005ff077290 */ /* 0x000fc60008ffe4ff */
[----:B------:R1:W-:Y:S01]  /*0180*/  UTMACCTL.PF [UR12] ;  /* 0x000000000c0079b9 */ /* 0x0003e20008040000 */
[----:B------:R-:W-:Y:S01]  /*0190*/  UIADD3.X UR5, UPT, UPT, URZ, UR5, URZ, UP0, !UPT ;  /* 0x00000005ff057290 */ /* 0x000fe200087fe4ff */
[----:B------:R1:W-:Y:S02]  /*01a0*/  UTMACCTL.PF [UR10] ;  /* 0x000000000a0079b9 */ /* 0x0003e40008040000 */
[----:B------:R1:W-:Y:S02]  /*01b0*/  UTMACCTL.PF [UR8] ;  /* 0x00000000080079b9 */ /* 0x0003e40008040000 */
[----:B------:R1:W-:Y:S04]  /*01c0*/  UTMACCTL.PF [UR6] ;  /* 0x00000000060079b9 */ /* 0x0003e80008040000 */
[----:B------:R1:W-:Y:S01]  /*01d0*/  UTMACCTL.PF [UR4] ;  /* 0x00000000040079b9 */ /* 0x0003e20008040000 */
[----:B------:R-:W-:Y:S01]  /*01e0*/  UPLOP3.LUT UP4, UPT, UPT, UPT, UPT, 0x40, 0x4 ;  /* 0x000000000004789c */ /* 0x000fe20003f8e870 */
[----:B-1----:R-:W-:Y:S05]  /*01f0*/  BRA `(.L_x_1) ;  /* 0x0000000000747947 */ /* 0x002fea0003800000 */
.L_x_0:
[----:B------:R-:W-:Y:S01]  /*0200*/  ISETP.NE.AND P0, PT, R6, RZ, PT ;  /* 0x000000ff0600720c */ /* 0x000fe20003f05270 */
[----:B------:R-:W-:-:S12]  /*0210*/  UPLOP3.LUT UP4, UPT, UPT, UPT, UPT, 0x40, 0x4 ;  /* 0x000000000004789c */ /* 0x000fd80003f8e870 */
[----:B------:R-:W-:Y:S05]  /*0220*/  @P0 BRA `(.L_x_1) ;  /* 0x0000000000680947 */ /* 0x000fea0003800000 */
[----:B------:R-:W1:Y:S01]  /*0230*/  S2UR UR4, SR_CgaCtaId ;  /* 0x00000000000479c3 */ /* 0x000e620000008800 */
[----:B------:R-:W-:Y:S01]  /*0240*/  UMOV UR5, 0x400 ;  /* 0x0000040000057882 */ /* 0x000fe20000000000 */
[----:B------:R-:W-:Y:S01]  /*0250*/  UMOV UR6, 0x1 ;  /* 0x0000000100067882 */ /* 0x000fe20000000000 */
[----:B------:R-:W-:Y:S01]  /*0260*/  UMOV UR8, 0x4 ;  /* 0x0000000400087882 */ /* 0x000fe20000000000 */
[----:B------:R-:W-:-:S04]  /*0270*/  UIADD3 UR6, UPT, UPT, -UR6, 0x100000, URZ ;  /* 0x0010000006067890 */ /* 0x000fc8000fffe1ff */
[----:B------:R-:W-:Y:S02]  /*0280*/  USHF.L.U32 UR7, UR6, 0xb, URZ ;  /* 0x0000000b06077899 */ /* 0x000fe400080006ff */
[----:B------:R-:W-:Y:S02]  /*0290*/  USHF.L.U32 UR6, UR6, 0x1, URZ ;  /* 0x0000000106067899 */ /* 0x000fe400080006ff */
[----:B------:R-:W-:Y:S02]  /*02a0*/  UPLOP3.LUT UP4, UPT, UPT, UPT, UPT, 0x80, 0x8 ;  /* 0x000000000008789c */ /* 0x000fe40003f8f070 */
[----:B------:R-:W-:-:S04]  /*02b0*/  UIADD3 UR8, UPT, UPT, -UR8, 0x100000, URZ ;  /* 0x0010000008087890 */ /* 0x000fc8000fffe1ff */
[----:B------:R-:W-:Y:S02]  /*02c0*/  USHF.L.U32 UR9, UR8, 0xb, URZ ;  /* 0x0000000b08097899 */ /* 0x000fe400080006ff */
[----:B------:R-:W-:Y:S02]  /*02d0*/  USHF.L.U32 UR8, UR8, 0x1, URZ ;  /* 0x0000000108087899 */ /* 0x000fe400080006ff */
[----:B-1----:R-:W-:Y:S01]  /*02e0*/  ULEA UR4, UR4, UR5, 0x18 ;  /* 0x0000000504047291 */ /* 0x002fe2000f8ec0ff */
[----:B------:R-:W1:Y:S11]  /*02f0*/  FENCE.VIEW.ASYNC.S ;  /* 0x00000000000073c6 */ /* 0x000e760000000000 */
[----:B-1----:R1:W2:Y:S01]  /*0300*/  SYNCS.EXCH.64 URZ, [UR4], UR6 ;  /* 0x0000000604ff75b2 */ /* 0x0022a20008000100 */
[----:B------:R1:W3:Y:S01]  /*0310*/  SYNCS.EXCH.64 URZ, [UR4+0x8], UR6 ;  /* 0x0000080604ff75b2 */ /* 0x0002e20008000100 */
[----:B------:R1:W4:Y:S01]  /*0320*/  SYNCS.EXCH.64 URZ, [UR4+0x10], UR6 ;  /* 0x0000100604ff75b2 */ /* 0x0003220008000100 */
[----:B------:R1:W5:Y:S01]  /*0330*/  SYNCS.EXCH.64 URZ, [UR4+0x18], UR6 ;  /* 0x0000180604ff75b2 */ /* 0x0003620008000100 */
[----:B------:R1:W1:Y:S01]  /*0340*/  SYNCS.EXCH.64 URZ, [UR4+0x20], UR6 ;  /* 0x0000200604ff75b2 */ /* 0x0002620008000100 */
[----:B------:R1:W1:Y:S01]  /*0350*/  SYNCS.EXCH.64 URZ, [UR4+0x28], UR6 ;  /* 0x0000280604ff75b2 */ /* 0x0002620008000100 */
[----:B------:R1:W1:Y:S01]  /*0360*/  SYNCS.EXCH.64 URZ, [UR4+0x30], UR6 ;  /* 0x0000300604ff75b2 */ /* 0x0002620008000100 */
[----:B------:R1:W1:Y:S01]  /*0370*/  SYNCS.EXCH.64 URZ, [UR4+0x38], UR6 ;  /* 0x0000380604ff75b2 */ /* 0x0002620008000100 */
[----:B------:R1:W1:Y:S01]  /*0380*/  SYNCS.EXCH.64 URZ, [UR4+0x40], UR6 ;  /* 0x0000400604ff75b2 */ /* 0x0002620008000100 */
[----:B------:R1:W1:Y:S01]  /*0390*/  SYNCS.EXCH.64 URZ, [UR4+0x48], UR6 ;  /* 0x0000480604ff75b2 */ /* 0x0002620008000100 */
[----:B------:R1:W1:Y:S01]  /*03a0*/  SYNCS.EXCH.64 URZ, [UR4+0x50], UR8 ;  /* 0x0000500804ff75b2 */ /* 0x0002620008000100 */
[----:B------:R1:W1:Y:S01]  /*03b0*/  SYNCS.EXCH.64 URZ, [UR4+0x58], UR8 ;  /* 0x0000580804ff75b2 */ /* 0x0002620008000100 */
[----:B------:R-:W-:Y:S01]  /*03c0*/  NOP ;  /* 0x0000000000007918 */ /* 0x000fe20000000000 */
.L_x_1:
[----:B------:R-:W-:Y:S01]  /*03d0*/  NOP ;  /* 0x0000000000007918 */ /* 0x000fe20000000000 */
[----:B------:R-:W5:Y:S01]  /*03e0*/  LDCU.U8 UR74, c[0x0][0x6c8] ;  /* 0x0000d900ff4a77ac */ /* 0x000f620008000000 */
[----:B------:R-:W4:Y:S01]  /*03f0*/  LDCU.U8 UR73, c[0x0][0x6c9] ;  /* 0x0000d920ff4977ac */ /* 0x000f220008000000 */
[----:B------:R-:W3:Y:S01]  /*0400*/  LDCU.U8 UR72, c[0x0][0x6d4] ;  /* 0x0000da80ff4877ac */ /* 0x000ee20008000000 */
[----:B------:R-:W2:Y:S01]  /*0410*/  LDCU.U8 UR71, c[0x0][0x6d5] ;  /* 0x0000daa0ff4777ac */ /* 0x000ea20008000000 */
[----:B------:R-:W1:Y:S01]  /*0420*/  LDCU.U8 UR70, c[0x0][0x6e0] ;  /* 0x0000dc00ff4677ac */ /* 0x000e620008000000 */
[----:B------:R-:W1:Y:S02]  /*0430*/  LDCU.U8 UR69, c[0x0][0x6e1] ;  /* 0x0000dc20ff4577ac */ /* 0x000e640008000000 */
[----:B-12345:R-:W-:Y:S06]  /*0440*/  BAR.SYNC.DEFER_BLOCKING 0x0 ;  /* 0x0000000000007b1d */ /* 0x03efec0000010000 */
[----:B------:R-:W-:Y:S05]  /*0450*/  @P1 BRA `(.L_x_2) ;  /* 0x00000008006c1947 */ /* 0x000fea0003800000 */
[----:B------:R-:W1:Y:S01]  /*0460*/  S2UR UR21, SR_CTAID.Z ;  /* 0x00000000001579c3 */ /* 0x000e620000002700 */
[----:B------:R-:W-:Y:S01]  /*0470*/  UMOV UR7, 0x1 ;  /* 0x0000000100077882 */ /* 0x000fe20000000000 */
[----:B------:R-:W-:Y:S01]  /*0480*/  UMOV UR4, URZ ;  /* 0x000000ff00047c82 */ /* 0x000fe20008000000 */
[----:B-1----:R-:W-:-:S09]  /*0490*/  UISETP.GT.U32.AND UP0, UPT, UR21, 0x3ff, UPT ;  /* 0x000003ff1500788c */ /* 0x002fd2000bf04070 */
[----:B------:R-:W-:Y:S05]  /*04a0*/  BRA.U UP0, `(.L_x_3) ;  /* 0x0000000500fc7547 */ /* 0x000fea000b800000 */
[----:B------:R-:W1:Y:S01]  /*04b0*/  LDCU.64 UR6, c[0x0][0x6c0] ;  /* 0x0000d800ff0677ac */ /* 0x000e620008000a00 */
[----:B------:R-:W2:Y:S01]  /*04c0*/  S2UR UR9, SR_CgaCtaId ;  /* 0x00000000000979c3 */ /* 0x000ea20000008800 */
[----:B------:R-:W3:Y:S01]  /*04d0*/  LDCU UR8, c[0x0][0x6d0] ;  /* 0x0000da00ff0877ac */ /* 0x000ee20008000800 */
[----:B------:R-:W4:Y:S01]  /*04e0*/  LDCU.64 UR10, c[0x0][0x6d8] ;  /* 0x0000db00ff0a77ac */ /* 0x000f220008000a00 */
[----:B------:R-:W5:Y:S01]  /*04f0*/  LDCU.64 UR38, c[0x0][0x348] ;  /* 0x00006900ff2677ac */ /* 0x000f620008000a00 */
[----:B-1----:R-:W-:-:S04]  /*0500*/  UIMAD.WIDE.U32 UR4, UR21, UR7, URZ ;  /* 0x00000007150472a5 */ /* 0x002fc8000f8e00ff */
[----:B------:R-:W-:-:S04]  /*0510*/  UIADD3 UR4, UPT, UPT, UR21, -UR5, URZ ;  /* 0x8000000515047290 */ /* 0x000fc8000fffe0ff */
[----:B------:R-:W-:-:S04]  /*0520*/  USHF.R.U32.HI UR4, URZ, UR74, UR4 ;  /* 0x0000004aff047299 */ /* 0x000fc80008011604 */
[----:B------:R-:W-:-:S04]  /*0530*/  UIADD3 UR4, UPT, UPT, UR5, UR4, URZ ;  /* 0x0000000405047290 */ /* 0x000fc8000fffe0ff */
[----:B------:R-:W-:-:S04]  /*0540*/  USHF.R.U32.HI UR4, URZ, UR73, UR4 ;  /* 0x00000049ff047299 */ /* 0x000fc80008011604 */
[----:B------:R-:W-:-:S04]  /*0550*/  UIADD3 UR4, UPT, UPT, -UR4, URZ, URZ ;  /* 0x000000ff04047290 */ /* 0x000fc8000fffe1ff */
[----:B------:R-:W-:-:S04]  /*0560*/  UIMAD UR7, UR4, UR6, UR21 ;  /* 0x00000006040772a4 */ /* 0x000fc8000f8e0215 */
[----:B---3--:R-:W-:Y:S01]  /*0570*/  UIMAD.WIDE.U32 UR4, UR7, UR8, URZ ;  /* 0x00000008070472a5 */ /* 0x008fe2000f8e00ff */
[----:B------:R-:W1:Y:S03]  /*0580*/  LDCU UR8, c[0x0][0x374] ;  /* 0x00006e80ff0877ac */ /* 0x000e660008000800 */
[----:B------:R-:W-:Y:S01]  /*0590*/  UIADD3 UR4, UPT, UPT, UR7, -UR5, URZ ;  /* 0x8000000507047290 */ /* 0x000fe2000fffe0ff */
[----:B------:R-:W1:Y:S03]  /*05a0*/  LDCU UR6, c[0x0][0x370] ;  /* 0x00006e00ff0677ac */ /* 0x000e660008000800 */
[----:B------:R-:W-:Y:S01]  /*05b0*/  USHF.R.U32.HI UR4, URZ, UR72, UR4 ;  /* 0x00000048ff047299 */ /* 0x000fe20008011604 */
[----:B------:R-:W3:Y:S03]  /*05c0*/  LDCU UR40, c[0x0][0x378] ;  /* 0x00006f00ff2877ac */ /* 0x000ee60008000800 */
[----:B------:R-:W-:-:S04]  /*05d0*/  UIADD3 UR4, UPT, UPT, UR5, UR4, URZ ;  /* 0x0000000405047290 */ /* 0x000fc8000fffe0ff */
[----:B------:R-:W-:-:S04]  /*05e0*/  USHF.R.U32.HI UR12, URZ, UR71, UR4 ;  /* 0x00000047ff0c7299 */ /* 0x000fc80008011604 */
[----:B----4-:R-:W-:Y:S01]  /*05f0*/  UIMAD.WIDE.U32 UR4, UR12, UR11, URZ ;  /* 0x0000000b0c0472a5 */ /* 0x010fe2000f8e00ff */
[----:B------:R-:W4:Y:S03]  /*0600*/  LDCU UR11, c[0x0][0x6cc] ;  /* 0x0000d980ff0b77ac */ /* 0x000f260008000800 */
[----:B------:R-:W-:Y:S02]  /*0610*/  UIADD3 UR4, UPT, UPT, UR12, -UR5, URZ ;  /* 0x800000050c047290 */ /* 0x000fe4000fffe0ff */
[----:B------:R-:W-:Y:S02]  /*0620*/  UIADD3 UR20, UPT, UPT, -UR12, URZ, URZ ;  /* 0x000000ff0c147290 */ /* 0x000fe4000fffe1ff */
[----:B------:R-:W-:Y:S02]  /*0630*/  USHF.R.U32.HI UR4, URZ, UR70, UR4 ;  /* 0x00000046ff047299 */ /* 0x000fe40008011604 */
[----:B-1----:R-:W-:-:S02]  /*0640*/  UIMAD UR6, UR8, UR6, URZ ;  /* 0x00000006080672a4 */ /* 0x002fc4000f8e02ff */
[----:B------:R-:W-:Y:S02]  /*0650*/  UIADD3 UR4, UPT, UPT, UR5, UR4, URZ ;  /* 0x0000000405047290 */ /* 0x000fe4000fffe0ff */
[----:B---3--:R-:W-:Y:S02]  /*0660*/  UIMAD UR40, UR6, UR40, URZ ;  /* 0x00000028062872a4 */ /* 0x008fe4000f8e02ff */
[----:B------:R-:W-:Y:S01]  /*0670*/  USHF.R.U32.HI UR4, URZ, UR69, UR4 ;  /* 0x00000045ff047299 */ /* 0x000fe20008011604 */
[----:B------:R-:W-:Y:S01]  /*0680*/  UMOV UR5, 0x400 ;  /* 0x0000040000057882 */ /* 0x000fe20000000000 */
[----:B----4-:R-:W-:Y:S02]  /*0690*/  UIMAD UR20, UR20, UR11, UR7 ;  /* 0x0000000b141472a4 */ /* 0x010fe4000f8e0207 */
[----:B------:R-:W-:Y:S02]  /*06a0*/  UIADD3 UR4, UPT, UPT, -UR4, URZ, URZ ;  /* 0x000000ff04047290 */ /* 0x000fe4000fffe1ff */
[----:B--2---:R-:W-:-:S02]  /*06b0*/  ULEA UR5, UR9, UR5, 0x18 ;  /* 0x0000000509057291 */ /* 0x004fc4000f8ec0ff */
[----:B------:R-:W-:Y:S01]  /*06c0*/  UIMAD UR12, UR4, UR10, UR12 ;  /* 0x0000000a040c72a4 */ /* 0x000fe2000f8e020c */
[----:B------:R-:W-:Y:S02]  /*06d0*/  UMOV UR7, 0x1 ;  /* 0x0000000100077882 */ /* 0x000fe40000000000 */
[----:B-----5:R-:W-:-:S09]  /*06e0*/  UMOV UR4, URZ ;  /* 0x000000ff00047c82 */ /* 0x020fd20008000000 */
.L_x_7:
[----:B------:R-:W-:Y:S01]  /*06f0*/  USHF.L.U32 UR6, UR7, 0x1f, URZ ;  /* 0x0000001f07067899 */ /* 0x000fe200080006ff */
[----:B------:R-:W-:Y:S01]  /*0700*/  HFMA2 R2, -RZ, RZ, 0, -0.00048828125 ;  /* 0x00009000ff027431 */ /* 0x000fe200000001ff */
[----:B------:R-:W-:Y:S02]  /*0710*/  ULEA UR8, UR4, UR5, 0x3 ;  /* 0x0000000504087291 */ /* 0x000fe4000f8e18ff */
[----:B------:R-:W-:Y:S02]  /*0720*/  UIADD3 UR36, UP3, UPT, UR38, 0x40, URZ ;  /* 0x0000004026247890 */ /* 0x000fe4000ff7e0ff */
[----:B------:R-:W-:Y:S01]  /*0730*/  MOV R0, UR6 ;  /* 0x0000000600007c02 */ /* 0x000fe20008000f00 */
[----:B------:R-:W-:Y:S02]  /*0740*/  UIADD3 UR34, UP2, UPT, UR38, 0xc0, URZ ;  /* 0x000000c026227890 */ /* 0x000fe4000ff5e0ff */
[----:B------:R-:W-:Y:S02]  /*0750*/  UIADD3 UR32, UP1, UPT, UR38, 0x140, URZ ;  /* 0x0000014026207890 */ /* 0x000fe4000ff3e0ff */
[----:B----4-:R1:W2:Y:S01]  /*0760*/  SYNCS.PHASECHK.TRANS64.TRYWAIT P2, [UR8+0x20], R0 ;  /* 0x00002000ff0075a7 */ /* 0x0102a20008041108 */
[----:B------:R-:W-:-:S02]  /*0770*/  UIADD3 UR22, UP0, UPT, UR38, 0x1c0, URZ ;  /* 0x000001c026167890 */ /* 0x000fc4000ff1e0ff */
[----:B------:R-:W-:Y:S02]  /*0780*/  USHF.L.U32 UR27, UR20, 0x7, URZ ;  /* 0x00000007141b7899 */ /* 0x000fe400080006ff */
[----:B------:R-:W-:Y:S02]  /*0790*/  USHF.L.U32 UR31, UR12, 0x7, URZ ;  /* 0x000000070c1f7899 */ /* 0x000fe400080006ff */
[----:B------:R-:W-:Y:S02]  /*07a0*/  UIADD3.X UR37, UPT, UPT, URZ, UR39, URZ, UP3, !UPT ;  /* 0x00000027ff257290 */ /* 0x000fe40009ffe4ff */
[----:B------:R-:W-:Y:S02]  /*07b0*/  UIADD3.X UR35, UPT, UPT, URZ, UR39, URZ, UP2, !UPT ;  /* 0x00000027ff237290 */ /* 0x000fe400097fe4ff */
[----:B------:R-:W-:Y:S02]  /*07c0*/  UIADD3.X UR33, UPT, UPT, URZ, UR39, URZ, UP1, !UPT ;  /* 0x00000027ff217290 */ /* 0x000fe40008ffe4ff */
[----:B------:R-:W-:Y:S01]  /*07d0*/  UIADD3.X UR23, UPT, UPT, URZ, UR39, URZ, UP0, !UPT ;  /* 0x00000027ff177290 */ /* 0x000fe200087fe4ff */
[----:B------:R-:W-:Y:S01]  /*07e0*/  UMOV UR6, URZ ;  /* 0x000000ff00067c82 */ /* 0x000fe20008000000 */
[----:B------:R-:W-:Y:S01]  /*07f0*/  UMOV UR18, URZ ;  /* 0x000000ff00127c82 */ /* 0x000fe20008000000 */
[----:B------:R-:W-:-:S09]  /*0800*/  UMOV UR10, URZ ;  /* 0x000000ff000a7c82 */ /* 0x000fd20008000000 */
.L_x_6:
[----:B---3--:R-:W-:Y:S02]  /*0810*/  ULEA UR25, UR4, UR5, 0x3 ;  /* 0x0000000504197291 */ /* 0x008fe4000f8e18ff */
[----:B------:R-:W-:Y:S02]  /*0820*/  USHF.L.U32 UR26, UR6, 0x8, URZ ;  /* 0x00000008061a7899 */ /* 0x000fe400080006ff */
[----:B------:R-:W-:Y:S02]  /*0830*/  USHF.L.U32 UR13, UR4, 0xf, URZ ;  /* 0x0000000f040d7899 */ /* 0x000fe400080006ff */
[----:B------:R-:W-:Y:S02]  /*0840*/  ULEA UR16, UR4, UR5, 0xb ;  /* 0x0000000504107291 */ /* 0x000fe4000f8e58ff */
[----:B------:R-:W-:Y:S02]  /*0850*/  ULEA UR8, UR4, UR5, 0xb ;  /* 0x0000000504087291 */ /* 0x000fe4000f8e58ff */
[----:B------:R-:W-:-:S02]  /*0860*/  UIADD3 UR11, UPT, UPT, UR4, 0x1, URZ ;  /* 0x00000001040b7890 */ /* 0x000fc4000fffe0ff */
[----:B------:R-:W-:Y:S02]  /*0870*/  UISETP.GT.U32.AND UP0, UPT, UR6, 0xe, UPT ;  /* 0x0000000e0600788c */ /* 0x000fe4000bf04070 */
[----:B------:R-:W-:Y:S02]  /*0880*/  USHF.L.U32 UR19, UR6, 0x2, URZ ;  /* 0x0000000206137899 */ /* 0x000fe400080006ff */
[----:B------:R-:W-:Y:S02]  /*0890*/  USHF.R.S32.HI UR13, URZ, 0x1, UR13 ;  /* 0x00000001ff0d7899 */ /* 0x000fe4000801140d */
[----:B------:R-:W-:Y:S02]  /*08a0*/  UIADD3 UR16, UPT, UPT, UR16, 0x34400, URZ ;  /* 0x0003440010107890 */ /* 0x000fe4000fffe0ff */
[----:B------:R-:W-:Y:S02]  /*08b0*/  UIADD3 UR8, UPT, UPT, UR8, 0x36400, URZ ;  /* 0x0003640008087890 */ /* 0x000fe4000fffe0ff */
[----:B------:R-:W-:Y:S01]  /*08c0*/  UISETP.NE.AND UP1, UPT, UR11, 0x4, UPT ;  /* 0x000000040b00788c */ /* 0x000fe2000bf25270 */
[----:B------:R-:W-:Y:S01]  /*08d0*/  UMOV UR29, UR25 ;  /* 0x00000019001d7c82 */ /* 0x000fe20008000000 */
[----:B------:R-:W-:Y:S01]  /*08e0*/  UMOV UR30, UR26 ;  /* 0x0000001a001e7c82 */ /* 0x000fe20008000000 */
[----:B------:R-:W-:Y:S01]  /*08f0*/  UMOV UR17, UR25 ;  /* 0x0000001900117c82 */ /* 0x000fe20008000000 */
[----:B------:R-:W-:Y:S01]  /*0900*/  UMOV UR9, UR25 ;  /* 0x0000001900097c82 */ /* 0x000fe20008000000 */
[----:B--2-4-:R-:W-:Y:S06]  /*0910*/  @P2 BRA `(.L_x_4) ;  /* 0x0000000000102947 */ /* 0x014fec0003800000 */
[----:B------:R-:W-:-:S06]  /*0920*/  USHF.L.U32 UR4, UR7, 0x1f, URZ ;  /* 0x0000001f07047899 */ /* 0x000fcc00080006ff */
[----:B-1----:R-:W-:-:S04]  /*0930*/  MOV R0, UR4 ;  /* 0x0000000400007c02 */ /* 0x002fc80008000f00 */
[----:B------:R-:W1:Y:S02]  /*0940*/  SYNCS.PHASECHK.TRANS64.TRYWAIT P0, [UR25+0x20], R0 ;  /* 0x00002000ff0075a7 */ /* 0x000e640008001119 */
[----:B-1----:R-:W-:Y:S05]  /*0950*/  @!P0 BRA `(.L_x_5) ;  /* 0x0000003400a88947 */ /* 0x002fea0003800000 */
.L_x_4:
[----:B------:R-:W-:Y:S02]  /*0960*/  ELECT P1, URZ, PT ;  /* 0x0000000000ff782f */ /* 0x000fe40003820000 */
[----:B------:R-:W-:Y:S01]  /*0970*/  PLOP3.LUT P0, PT, PT, PT, UP0, 0x80, 0x8 ;  /* 0x000000000008781c */ /* 0x000fe20003f0f008 */
[----:B------:R-:W-:Y:S01]  /*0980*/  USEL UR14, URZ, 0x1, UP1 ;  /* 0x00000001ff0e7887 */ /* 0x000fe20008800000 */
[----:B------:R-:W-:Y:S01]  /*0990*/  PLOP3.LUT P2, PT, PT, PT, PT, 0x80, 0x8 ;  /* 0x000000000008781c */ /* 0x000fe20003f4f070 */
[----:B------:R-:W-:Y:S02]  /*09a0*/  USEL UR4, UR11, URZ, UP1 ;  /* 0x000000ff0b047287 */ /* 0x000fe40008800000 */
[----:B------:R-:W-:Y:S02]  /*09b0*/  ULOP3.LUT UR7, UR7, UR14, URZ, 0x3c, !UPT ;  /* 0x0000000e07077292 */ /* 0x000fe4000f8e3cff */
[----:B------:R-:W-:Y:S02]  /*09c0*/  UIADD3 UR24, UPT, UPT, UR5, 0x14400, UR13 ;  /* 0x0001440005187890 */ /* 0x000fe4000fffe00d */
[----:B------:R-:W-:-:S02]  /*09d0*/  UIADD3 UR28, UPT, UPT, UR5, 0x24400, UR13 ;  /* 0x00024400051c7890 */ /* 0x000fc4000fffe00d */
[----:B------:R-:W-:Y:S01]  /*09e0*/  @!UP0 USHF.L.U32 UR13, UR7, 0x1f, URZ ;  /* 0x0000001f070d8899 */ /* 0x000fe200080006ff */
[----:B------:R3:W-:Y:S01]  /*09f0*/  @P1 SYNCS.ARRIVE.TRANS64 RZ, [UR25], R2 ;  /* 0x00000002ffff19a7 */ /* 0x0007e20008000019 */
[----:B------:R-:W-:Y:S01]  /*0a00*/  @!UP0 ULEA UR14, UR4, UR5, 0x3 ;  /* 0x00000005040e8291 */ /* 0x000fe2000f8e18ff */
[----:B------:R-:W-:Y:S02]  /*0a10*/  UMOV UR11, UR19 ;  /* 0x00000013000b7c82 */ /* 0x000fe40008000000 */
[----:B------:R3:W-:Y:S01]  /*0a20*/  UTMALDG.2D [UR24], [UR36], desc[URZ] ;  /* 0x0000ff18240075b4 */ /* 0x0007e20008009000 */
[----:B-1----:R-:W-:Y:S01]  /*0a30*/  IMAD.U32 R0, RZ, RZ, UR13 ;  /* 0x0000000dff007e24 */ /* 0x002fe2000f8e00ff */
[----:B------:R-:W-:-:S04]  /*0a40*/  UIADD3 UR6, UPT, UPT, UR6, 0x1, URZ ;  /* 0x0000000106067890 */ /* 0x000fc8000fffe0ff */
[----:B------:R-:W-:Y:S01]  /*0a50*/  UISETP.NE.AND UP0, UPT, UR6, 0x10, UPT ;  /* 0x000000100600788c */ /* 0x000fe2000bf05270 */
[----:B------:R3:W-:Y:S01]  /*0a60*/  UTMALDG.2D [UR28], [UR34], desc[URZ] ;  /* 0x0000ff1c220075b4 */ /* 0x0007e20008009000 */
[----:B------:R3:W-:Y:S01]  /*0a70*/  UTMALDG.3D [UR16], [UR32], desc[URZ] ;  /* 0x0000ff10200075b4 */ /* 0x0007e20008011000 */
[----:B------:R3:W-:Y:S01]  /*0a80*/  UTMALDG.3D [UR8], [UR22], desc[URZ] ;  /* 0x0000ff08160075b4 */ /* 0x0007e20008011000 */
[----:B------:R3:W4:Y:S05]  /*0a90*/  @!P0 SYNCS.PHASECHK.TRANS64.TRYWAIT P2, [UR14+0x20], R0 ;  /* 0x00002000ff0085a7 */ /* 0x00072a000804110e */
[----:B------:R-:W-:Y:S05]  /*0aa0*/  BRA.U UP0, `(.L_x_6) ;  /* 0xfffffffd00587547 */ /* 0x000fea000b83ffff */
[----:B---3--:R-:W1:Y:S01]  /*0ab0*/  LDCU.64 UR10, c[0x0][0x6c0] ;  /* 0x0000d800ff0a77ac */ /* 0x008e620008000a00 */
[----:B------:R-:W-:Y:S01]  /*0ac0*/  UIADD3 UR21, UPT, UPT, UR40, UR21, URZ ;  /* 0x0000001528157290 */ /* 0x000fe2000fffe0ff */
[----:B------:R-:W2:Y:S03]  /*0ad0*/  LDCU.64 UR14, c[0x0][0x6d8] ;  /* 0x0000db00ff0e77ac */ /* 0x000ea60008000a00 */
[----:B------:R-:W-:Y:S02]  /*0ae0*/  UISETP.GE.AND UP0, UPT, UR21, 0x400, UPT ;  /* 0x000004001500788c */ /* 0x000fe4000bf06270 */
[----:B-1----:R-:W-:-:S07]  /*0af0*/  UIMAD.WIDE.U32 UR8, UR21, UR11, URZ ;  /* 0x0000000b150872a5 */ /* 0x002fce000f8e00ff */
[----:B------:R-:W-:Y:S02]  /*0b00*/  UMOV UR8, UR9 ;  /* 0x0000000900087c82 */ /* 0x000fe40008000000 */
[----:B------:R-:W-:Y:S02]  /*0b10*/  UIADD3 UR6, UPT, UPT, UR21, -UR8, URZ ;  /* 0x8000000815067290 */ /* 0x000fe4000fffe0ff */
[----:B------:R-:W1:Y:S02]  /*0b20*/  LDCU UR9, c[0x0][0x6d0] ;  /* 0x0000da00ff0977ac */ /* 0x000e640008000800 */
[----:B------:R-:W-:-:S04]  /*0b30*/  USHF.R.U32.HI UR6, URZ, UR74, UR6 ;  /* 0x0000004aff067299 */ /* 0x000fc80008011606 */
[----:B------:R-:W-:-:S04]  /*0b40*/  UIADD3 UR6, UPT, UPT, UR8, UR6, URZ ;  /* 0x0000000608067290 */ /* 0x000fc8000fffe0ff */
[----:B------:R-:W-:-:S04]  /*0b50*/  USHF.R.U32.HI UR6, URZ, UR73, UR6 ;  /* 0x00000049ff067299 */ /* 0x000fc80008011606 */
[----:B------:R-:W-:-:S04]  /*0b60*/  UIADD3 UR6, UPT, UPT, -UR6, URZ, URZ ;  /* 0x000000ff06067290 */ /* 0x000fc8000fffe1ff */
[----:B------:R-:W-:-:S04]  /*0b70*/  UIMAD UR10, UR10, UR6, UR21 ;  /* 0x000000060a0a72a4 */ /* 0x000fc8000f8e0215 */
[----:B-1----:R-:W-:-:S07]  /*0b80*/  UIMAD.WIDE.U32 UR8, UR10, UR9, URZ ;  /* 0x000000090a0872a5 */ /* 0x002fce000f8e00ff */
[----:B------:R-:W-:Y:S02]  /*0b90*/  UMOV UR6, UR9 ;  /* 0x0000000900067c82 */ /* 0x000fe40008000000 */
[----:B------:R-:W-:-:S04]  /*0ba0*/  UIADD3 UR12, UPT, UPT, UR10, -UR6, URZ ;  /* 0x800000060a0c7290 */ /* 0x000fc8000fffe0ff */
[----:B------:R-:W-:-:S04]  /*0bb0*/  USHF.R.U32.HI UR12, URZ, UR72, UR12 ;  /* 0x00000048ff0c7299 */ /* 0x000fc8000801160c */
[----:B------:R-:W-:-:S04]  /*0bc0*/  UIADD3 UR12, UPT, UPT, UR6, UR12, URZ ;  /* 0x0000000c060c7290 */ /* 0x000fc8000fffe0ff */
[----:B------:R-:W-:-:S04]  /*0bd0*/  USHF.R.U32.HI UR12, URZ, UR71, UR12 ;  /* 0x00000047ff0c7299 */ /* 0x000fc8000801160c */
[----:B--2---:R-:W-:Y:S02]  /*0be0*/  UIMAD.WIDE.U32 UR8, UR12, UR15, URZ ;  /* 0x0000000f0c0872a5 */ /* 0x004fe4000f8e00ff */
[----:B------:R-:W-:-:S05]  /*0bf0*/  UIADD3 UR20, UPT, UPT, -UR12, URZ, URZ ;  /* 0x000000ff0c147290 */ /* 0x000fca000fffe1ff */
[----:B------:R-:W-:Y:S02]  /*0c00*/  UMOV UR6, UR9 ;  /* 0x0000000900067c82 */ /* 0x000fe40008000000 */
[----:B------:R-:W-:Y:S02]  /*0c10*/  UIADD3 UR8, UPT, UPT, UR12, -UR6, URZ ;  /* 0x800000060c087290 */ /* 0x000fe4000fffe0ff */
[----:B------:R-:W1:Y:S02]  /*0c20*/  LDCU UR9, c[0x0][0x6cc] ;  /* 0x0000d980ff0977ac */ /* 0x000e640008000800 */
[----:B------:R-:W-:-:S04]  /*0c30*/  USHF.R.U32.HI UR8, URZ, UR70, UR8 ;  /* 0x00000046ff087299 */ /* 0x000fc80008011608 */
[----:B------:R-:W-:-:S04]  /*0c40*/  UIADD3 UR6, UPT, UPT, UR6, UR8, URZ ;  /* 0x0000000806067290 */ /* 0x000fc8000fffe0ff */
[----:B------:R-:W-:-:S04]  /*0c50*/  USHF.R.U32.HI UR6, URZ, UR69, UR6 ;  /* 0x00000045ff067299 */ /* 0x000fc80008011606 */
[----:B------:R-:W-:Y:S02]  /*0c60*/  UIADD3 UR6, UPT, UPT, -UR6, URZ, URZ ;  /* 0x000000ff06067290 */ /* 0x000fe4000fffe1ff */
[----:B-1----:R-:W-:Y:S02]  /*0c70*/  UIMAD UR20, UR9, UR20, UR10 ;  /* 0x00000014091472a4 */ /* 0x002fe4000f8e020a */
[----:B------:R-:W-:Y:S01]  /*0c80*/  UIMAD UR12, UR14, UR6, UR12 ;  /* 0x000000060e0c72a4 */ /* 0x000fe2000f8e020c */
[----:B------:R-:W-:Y:S11]  /*0c90*/  BRA.U !UP0, `(.L_x_7) ;  /* 0xfffffff908947547 */ /* 0x000ff6000b83ffff */
.L_x_3:
[----:B------:R-:W-:Y:S01]  /*0ca0*/  UISETP.NE.AND UP0, UPT, UR4, 0x3, UPT ;  /* 0x000000030400788c */ /* 0x000fe2000bf05270 */
[----:B------:R-:W1:Y:S01]  /*0cb0*/  S2UR UR6, SR_CgaCtaId ;  /* 0x00000000000679c3 */ /* 0x000e620000008800 */
[----:B------:R-:W-:Y:S01]  /*0cc0*/  UIADD3 UR5, UPT, UPT, UR4, 0x2, URZ ;  /* 0x0000000204057890 */ /* 0x000fe2000fffe0ff */
[----:B------:R-:W-:-:S03]  /*0cd0*/  UMOV UR8, 0x400 ;  /* 0x0000040000087882 */ /* 0x000fc60000000000 */
[----:B------:R-:W-:-:S04]  /*0ce0*/  USEL UR5, UR5, 0x1, UP0 ;  /* 0x0000000105057887 */ /* 0x000fc80008000000 */
[----:B------:R-:W-:Y:S02]  /*0cf0*/  UISETP.NE.AND UP0, UPT, UR5, 0x4, UPT ;  /* 0x000000040500788c */ /* 0x000fe4000bf05270 */
[----:B------:R-:W-:Y:S02]  /*0d00*/  UIADD3 UR5, UPT, UPT, UR5, 0x1, URZ ;  /* 0x0000000105057890 */ /* 0x000fe4000fffe0ff */
[----:B------:R-:W-:Y:S02]  /*0d10*/  UISETP.EQ.XOR UP1, UPT, UR4, 0x3, !UP0 ;  /* 0x000000030400788c */ /* 0x000fe4000c722a70 */
[----:B------:R-:W-:-:S04]  /*0d20*/  USEL UR5, UR5, 0x1, UP0 ;  /* 0x0000000105057887 */ /* 0x000fc80008000000 */
[----:B------:R-:W-:Y:S02]  /*0d30*/  UISETP.EQ.XOR UP1, UPT, UR5, 0x4, UP1 ;  /* 0x000000040500788c */ /* 0x000fe40008f22a70 */
[----:B------:R-:W-:Y:S02]  /*0d40*/  UISETP.NE.AND UP0, UPT, UR5, 0x4, UPT ;  /* 0x000000040500788c */ /* 0x000fe4000bf05270 */
[----:B------:R-:W-:Y:S02]  /*0d50*/  USEL UR4, URZ, 0x1, !UP1 ;  /* 0x00000001ff047887 */ /* 0x000fe4000c800000 */
[----:B-1----:R-:W-:Y:S02]  /*0d60*/  ULEA UR8, UR6, UR8, 0x18 ;  /* 0x0000000806087291 */ /* 0x002fe4000f8ec0ff */
[----:B------:R-:W-:Y:S02]  /*0d70*/  ULOP3.LUT UR4, UR7, UR4, URZ, 0x3c, !UPT ;  /* 0x0000000407047292 */ /* 0x000fe4000f8e3cff */
[----:B------:R-:W-:-:S02]  /*0d80*/  USEL UR6, UR5, URZ, UP0 ;  /* 0x000000ff05067287 */ /* 0x000fc40008000000 */
[----:B------:R-:W-:Y:S02]  /*0d90*/  USHF.L.U32 UR5, UR4, 0x1f, URZ ;  /* 0x0000001f04057899 */ /* 0x000fe400080006ff */
[----:B------:R-:W-:-:S04]  /*0da0*/  ULEA UR4, UR6, UR8, 0x3 ;  /* 0x0000000806047291 */ /* 0x000fc8000f8e18ff */
[----:B------:R-:W-:-:S05]  /*0db0*/  MOV R0, UR5 ;  /* 0x0000000500007c02 */ /* 0x000fca0008000f00 */
[----:B------:R-:W1:Y:S02]  /*0dc0*/  SYNCS.PHASECHK.TRANS64.TRYWAIT P0, [UR4+0x20], R0 ;  /* 0x00002000ff0075a7 */ /* 0x000e640008001104 */
[----:B-1----:R-:W-:Y:S05]  /*0dd0*/  @!P0 BRA `(.L_x_8) ;  /* 0x0000003000a88947 */ /* 0x002fea0003800000 */
.L_x_35:
[----:B------:R-:W-:-:S13]  /*0de0*/  ELECT P0, URZ, PT ;  /* 0x0000000000ff782f */ /* 0x000fda0003800000 */
[----:B-1----:R-:W-:-:S04]  /*0df0*/  @P0 MOV R0, 0x9000 ;  /* 0x0000900000000802 */ /* 0x002fc80000000f00 */
[----:B------:R1:W-:Y:S03]  /*0e00*/  @P0 SYNCS.ARRIVE.TRANS64 RZ, [UR4], R0 ;  /* 0x00000000ffff09a7 */ /* 0x0003e60008000004 */
.L_x_2:
[----:B------:R-:W-:-:S13]  /*0e10*/  ISETP.NE.AND P0, PT, R6, 0x4, PT ;  /* 0x000000040600780c */ /* 0x000fda0003f05270 */
[----:B------:R-:W-:Y:S05]  /*0e20*/  @P0 BRA `(.L_x_9) ;  /* 0x0000000800d00947 */ /* 0x000fea0003800000 */
[----:B------:R-:W2:Y:S08]  /*0e30*/  S2UR UR67, SR_CTAID.Z ;  /* 0x00000000004379c3 */ /* 0x000eb00000002700 */
[----:B------:R-:W-:Y:S01]  /*0e40*/  BAR.SYNC.DEFER_BLOCKING 0x2, 0xa0 ;  /* 0x0082800000007b1d */ /* 0x000fe20000010000 */
[----:B------:R-:W-:Y:S01]  /*0e50*/  HFMA2 R4, -RZ, RZ, 0, 5.9604644775390625e-08 ;  /* 0x00000001ff047431 */ /* 0x000fe200000001ff */
[----:B------:R-:W-:-:S04]  /*0e60*/  MOV R5, 0x1 ;  /* 0x0000000100057802 */ /* 0x000fc80000000f00 */
[----:B------:R-:W-:Y:S02]  /*0e70*/  UMOV UR45, 0x400 ;  /* 0x00000400002d7882 */ /* 0x000fe40000000000 */
[----:B------:R-:W3:Y:S01]  /*0e80*/  S2UR UR4, SR_CgaCtaId ;  /* 0x00000000000479c3 */ /* 0x000ee20000008800 */
[----:B--2---:R-:W-:Y:S02]  /*0e90*/  UISETP.GT.U32.AND UP0, UPT, UR67, 0x3ff, UPT ;  /* 0x000003ff4300788c */ /* 0x004fe4000bf04070 */
[----:B---3--:R-:W-:-:S07]  /*0ea0*/  ULEA UR45, UR4, UR45, 0x18 ;  /* 0x0000002d042d7291 */ /* 0x008fce000f8ec0ff */
[----:B------:R-:W-:Y:S05]  /*0eb0*/  BRA.U UP0, `(.L_x_10) ;  /* 0x0000000900747547 */ /* 0x000fea000b800000 */
[----:B-1----:R-:W1:Y:S01]  /*0ec0*/  LDS R0, [UR45+0x68] ;  /* 0x0000682dff007984 */ /* 0x002e620008000800 */
[----:B------:R-:W2:Y:S01]  /*0ed0*/  LDCU UR12, c[0x0][0x374] ;  /* 0x00006e80ff0c77ac */ /* 0x000ea20008000800 */
[----:B------:R-:W-:Y:S01]  /*0ee0*/  MOV R5, 0x1 ;  /* 0x0000000100057802 */ /* 0x000fe20000000f00 */
[----:B------:R-:W2:Y:S01]  /*0ef0*/  LDCU UR11, c[0x0][0x370] ;  /* 0x00006e00ff0b77ac */ /* 0x000ea20008000800 */
[----:B------:R-:W-:Y:S02]  /*0f00*/  UIADD3 UR7, UPT, UPT, UR45, 0x34400, URZ ;  /* 0x000344002d077890 */ /* 0x000fe4000fffe0ff */
[----:B------:R-:W-:Y:S01]  /*0f10*/  UIADD3 UR6, UPT, UPT, UR45, 0x14400, URZ ;  /* 0x000144002d067890 */ /* 0x000fe2000fffe0ff */
[----:B------:R-:W3:Y:S01]  /*0f20*/  LDCU UR68, c[0x0][0x378] ;  /* 0x00006f00ff4477ac */ /* 0x000ee20008000800 */
[----:B------:R-:W-:Y:S02]  /*0f30*/  UIADD3 UR8, UPT, UPT, UR45, 0x24400, URZ ;  /* 0x000244002d087890 */ /* 0x000fe4000fffe0ff */
[----:B------:R-:W-:-:S02]  /*0f40*/  USHF.R.U32.HI UR9, URZ, 0x4, UR7 ;  /* 0x00000004ff097899 */ /* 0x000fc40008011607 */
[----:B------:R-:W-:Y:S02]  /*0f50*/  UIADD3 UR4, UPT, UPT, UR45, 0x36400, URZ ;  /* 0x000364002d047890 */ /* 0x000fe4000fffe0ff */
[----:B------:R-:W-:Y:S02]  /*0f60*/  USHF.R.U32.HI UR7, URZ, 0x4, UR6 ;  /* 0x00000004ff077899 */ /* 0x000fe40008011606 */
[----:B------:R-:W-:Y:S02]  /*0f70*/  USHF.R.U32.HI UR6, URZ, 0x4, UR8 ;  /* 0x00000004ff067899 */ /* 0x000fe40008011608 */
[----:B------:R-:W-:Y:S02]  /*0f80*/  USHF.R.U32.HI UR10, URZ, 0x4, UR4 ;  /* 0x00000004ff0a7899 */ /* 0x000fe40008011604 */
[----:B------:R-:W-:Y:S02]  /*0f90*/  ULOP3.LUT UR7, UR7, 0x3fc0, URZ, 0xc0, !UPT ;  /* 0x00003fc007077892 */ /* 0x000fe4000f8ec0ff */
[----:B------:R-:W-:-:S02]  /*0fa0*/  ULOP3.LUT UR6, UR6, 0x3fc0, URZ, 0xc0, !UPT ;  /* 0x00003fc006067892 */ /* 0x000fc4000f8ec0ff */
[----:B------:R-:W-:Y:S02]  /*0fb0*/  ULOP3.LUT UR9, UR9, 0x3fc0, URZ, 0xc0, !UPT ;  /* 0x00003fc009097892 */ /* 0x000fe4000f8ec0ff */
[----:B------:R-:W-:Y:S02]  /*0fc0*/  ULOP3.LUT UR10, UR10, 0x3fc0, URZ, 0xc0, !UPT ;  /* 0x00003fc00a0a7892 */ /* 0x000fe4000f8ec0ff */
[----:B------:R-:W-:Y:S02]  /*0fd0*/  ULOP3.LUT UR36, UR7, 0x10000, URZ, 0xfc, !UPT ;  /* 0x0001000007247892 */ /* 0x000fe4000f8efcff */
[----:B------:R-:W-:Y:S01]  /*0fe0*/  ULOP3.LUT UR37, UR6, 0x10000, URZ, 0xfc, !UPT ;  /* 0x0001000006257892 */ /* 0x000fe2000f8efcff */
[----:B-1----:R-:W-:Y:S01]  /*0ff0*/  R2UR UR5, R0 ;  /* 0x00000000000572ca */ /* 0x002fe200000e0000 */
[----:B--2---:R-:W-:Y:S02]  /*1000*/  UIMAD UR11, UR12, UR11, URZ ;  /* 0x0000000b0c0b72a4 */ /* 0x004fe4000f8e02ff */
[----:B------:R-:W-:-:S02]  /*1010*/  ULOP3.LUT UR64, UR9, 0x10000, URZ, 0xfc, !UPT ;  /* 0x0001000009407892 */ /* 0x000fc4000f8efcff */
[----:B------:R-:W-:Y:S01]  /*1020*/  ULOP3.LUT UR47, UR10, 0x10000, URZ, 0xfc, !UPT ;  /* 0x000100000a2f7892 */ /* 0x000fe2000f8efcff */
[----:B------:R-:W-:Y:S01]  /*1030*/  UMOV UR14, 0x8a02480 ;  /* 0x08a02480000e7882 */ /* 0x000fe20000000000 */
[----:B------:R-:W-:Y:S02]  /*1040*/  USEL UR13, URZ, 0x4000, UP6 ;  /* 0x00004000ff0d7887 */ /* 0x000fe4000b000000 */
[----:B------:R-:W-:Y:S02]  /*1050*/  USEL UR4, UR14, 0x8a00480, !UP5 ;  /* 0x08a004800e047887 */ /* 0x000fe4000e800000 */
[----:B---3--:R-:W-:Y:S02]  /*1060*/  UIMAD UR68, UR11, UR68, URZ ;  /* 0x000000440b4472a4 */ /* 0x008fe4000f8e02ff */
[----:B------:R-:W-:Y:S02]  /*1070*/  UIADD3 UR62, UPT, UPT, UR5, 0x100, URZ ;  /* 0x00000100053e7890 */ /* 0x000fe4000fffe0ff */
[----:B------:R-:W-:-:S02]  /*1080*/  UIADD3 UR60, UPT, UPT, UR5, 0x104, URZ ;  /* 0x00000104053c7890 */ /* 0x000fc4000fffe0ff */
[----:B------:R-:W-:Y:S02]  /*1090*/  UIADD3 UR58, UPT, UPT, UR5, 0x108, URZ ;  /* 0x00000108053a7890 */ /* 0x000fe4000fffe0ff */
[----:B------:R-:W-:Y:S02]  /*10a0*/  UIADD3 UR56, UPT, UPT, UR5, 0x10c, URZ ;  /* 0x0000010c05387890 */ /* 0x000fe4000fffe0ff */
[----:B------:R-:W-:Y:S02]  /*10b0*/  UIADD3 UR63, UPT, UPT, UR5, 0x110, URZ ;  /* 0x00000110053f7890 */ /* 0x000fe4000fffe0ff */
[----:B------:R-:W-:Y:S02]  /*10c0*/  UIADD3 UR61, UPT, UPT, UR5, 0x114, URZ ;  /* 0x00000114053d7890 */ /* 0x000fe4000fffe0ff */
[----:B------:R-:W-:Y:S02]  /*10d0*/  USHF.R.U32.HI UR8, URZ, 0x1, UR62 ;  /* 0x00000001ff087899 */ /* 0x000fe4000801163e */
[----:B------:R-:W-:-:S02]  /*10e0*/  USHF.R.U32.HI UR7, URZ, 0x1, UR60 ;  /* 0x00000001ff077899 */ /* 0x000fc4000801163c */
[----:B------:R-:W-:Y:S02]  /*10f0*/  USHF.R.U32.HI UR6, URZ, 0x1, UR58 ;  /* 0x00000001ff067899 */ /* 0x000fe4000801163a */
[----:B------:R-:W-:Y:S02]  /*1100*/  UIADD3 UR59, UPT, UPT, UR5, 0x118, URZ ;  /* 0x00000118053b7890 */ /* 0x000fe4000fffe0ff */
[----:B------:R-:W-:Y:S02]  /*1110*/  UIADD3 UR57, UPT, UPT, UR5, 0x11c, URZ ;  /* 0x0000011c05397890 */ /* 0x000fe4000fffe0ff */
[----:B------:R-:W-:Y:S02]  /*1120*/  USHF.R.U32.HI UR9, URZ, 0x1, UR56 ;  /* 0x00000001ff097899 */ /* 0x000fe40008011638 */
[----:B------:R-:W-:Y:S02]  /*1130*/  USHF.R.U32.HI UR54, URZ, 0x1a, UR63 ;  /* 0x0000001aff367899 */ /* 0x000fe4000801163f */
[----:B------:R-:W-:-:S02]  /*1140*/  USHF.R.U32.HI UR10, URZ, 0x1a, UR61 ;  /* 0x0000001aff0a7899 */ /* 0x000fc4000801163d */
[----:B------:R-:W-:Y:S02]  /*1150*/  ULOP3.LUT UR8, UR8, 0x60000000, URZ, 0xc0, !UPT ;  /* 0x6000000008087892 */ /* 0x000fe4000f8ec0ff */
[----:B------:R-:W-:Y:S02]  /*1160*/  ULOP3.LUT UR52, UR7, 0x60000000, URZ, 0xc0, !UPT ;  /* 0x6000000007347892 */ /* 0x000fe4000f8ec0ff */
[----:B------:R-:W-:Y:S02]  /*1170*/  ULOP3.LUT UR7, UR6, 0x60000000, URZ, 0xc0, !UPT ;  /* 0x6000000006077892 */ /* 0x000fe4000f8ec0ff */
[----:B------:R-:W-:Y:S02]  /*1180*/  USHF.R.U32.HI UR11, URZ, 0x1a, UR59 ;  /* 0x0000001aff0b7899 */ /* 0x000fe4000801163b */
[----:B------:R-:W-:Y:S02]  /*1190*/  USHF.R.U32.HI UR12, URZ, 0x1a, UR57 ;  /* 0x0000001aff0c7899 */ /* 0x000fe40008011639 */
[----:B------:R-:W-:-:S02]  /*11a0*/  ULOP3.LUT UR6, UR9, 0x60000000, URZ, 0xc0, !UPT ;  /* 0x6000000009067892 */ /* 0x000fc4000f8ec0ff */
[----:B------:R-:W-:Y:S02]  /*11b0*/  ULOP3.LUT UR54, UR8, 0x30, UR54, 0xf8, !UPT ;  /* 0x0000003008367892 */ /* 0x000fe4000f8ef836 */
[----:B------:R-:W-:Y:S02]  /*11c0*/  ULOP3.LUT UR52, UR52, 0x30, UR10, 0xf8, !UPT ;  /* 0x0000003034347892 */ /* 0x000fe4000f8ef80a */
[----:B------:R-:W-:Y:S02]  /*11d0*/  UIADD3 UR4, UPT, UPT, UR13, UR4, URZ ;  /* 0x000000040d047290 */ /* 0x000fe4000fffe0ff */
[----:B------:R-:W-:Y:S02]  /*11e0*/  ULOP3.LUT UR7, UR7, 0x30, UR11, 0xf8, !UPT ;  /* 0x0000003007077892 */ /* 0x000fe4000f8ef80b */
[----:B------:R-:W-:Y:S02]  /*11f0*/  ULOP3.LUT UR6, UR6, 0x30, UR12, 0xf8, !UPT ;  /* 0x0000003006067892 */ /* 0x000fe4000f8ef80c */
[----:B------:R-:W-:-:S02]  /*1200*/  ULOP3.LUT UR55, UR54, UR4, URZ, 0xfc, !UPT ;  /* 0x0000000436377292 */ /* 0x000fc4000f8efcff */
[----:B------:R-:W-:Y:S02]  /*1210*/  ULOP3.LUT UR53, UR52, UR4, URZ, 0xfc, !UPT ;  /* 0x0000000434357292 */ /* 0x000fe4000f8efcff */
[----:B------:R-:W-:Y:S02]  /*1220*/  ULOP3.LUT UR51, UR7, UR4, URZ, 0xfc, !UPT ;  /* 0x0000000407337292 */ /* 0x000fe4000f8efcff */
[----:B------:R-:W-:Y:S01]  /*1230*/  ULOP3.LUT UR49, UR6, UR4, URZ, 0xfc, !UPT ;  /* 0x0000000406317292 */ /* 0x000fe2000f8efcff */
[----:B------:R-:W-:Y:S01]  /*1240*/  UMOV UR65, URZ ;  /* 0x000000ff00417c82 */ /* 0x000fe20008000000 */
[----:B------:R-:W-:Y:S01]  /*1250*/  UMOV UR33, URZ ;  /* 0x000000ff00217c82 */ /* 0x000fe20008000000 */
[----:B------:R-:W-:Y:S01]  /*1260*/  UMOV UR32, URZ ;  /* 0x000000ff00207c82 */ /* 0x000fe20008000000 */
[----:B------:R-:W-:Y:S01]  /*1270*/  UMOV UR54, URZ ;  /* 0x000000ff00367c82 */ /* 0x000fe20008000000 */
[----:B------:R-:W-:Y:S01]  /*1280*/  UMOV UR52, URZ ;  /* 0x000000ff00347c82 */ /* 0x000fe20008000000 */
[----:B------:R-:W-:Y:S01]  /*1290*/  UMOV UR50, URZ ;  /* 0x000000ff00327c82 */ /* 0x000fe20008000000 */
[----:B------:R-:W-:-:S05]  /*12a0*/  UMOV UR48, URZ ;  /* 0x000000ff00307c82 */ /* 0x000fca0008000000 */
.L_x_15:
[----:B------:R-:W-:Y:S01]  /*12b0*/  USHF.L.U32 UR4, UR33, 0x1f, URZ ;  /* 0x0000001f21047899 */ /* 0x000fe200080006ff */
[----:B------:R-:W-:Y:S01]  /*12c0*/  SHF.L.U32 R2, R5, 0x1f, RZ ;  /* 0x0000001f05027819 */ /* 0x000fe200000006ff */
[----:B-1----:R-:W-:Y:S02]  /*12d0*/  ULEA UR6, UR32, UR45, 0x3 ;  /* 0x0000002d20067291 */ /* 0x002fe4000f8e18ff */
[----:B------:R-:W-:Y:S02]  /*12e0*/  ULEA UR66, UR65, UR45, 0x3 ;  /* 0x0000002d41427291 */ /* 0x000fe4000f8e18ff */
[----:B------:R-:W-:Y:S01]  /*12f0*/  MOV R0, UR4 ;  /* 0x0000000400007c02 */ /* 0x000fe20008000f00 */
[----:B------:R-:W-:Y:S02]  /*1300*/  ULEA UR35, UR65, UR5, 0x7 ;  /* 0x0000000541237291 */ /* 0x000fe4000f8e38ff */
[----:B------:R-:W-:Y:S02]  /*1310*/  UIADD3 UR67, UPT, UPT, UR68, UR67, URZ ;  /* 0x0000004344437290 */ /* 0x000fe4000fffe0ff */
[----:B---3--:R1:W2:Y:S01]  /*1320*/  SYNCS.PHASECHK.TRANS64.TRYWAIT P1, [UR6], R0 ;  /* 0x00000000ff0075a7 */ /* 0x0082a20008021106 */
[----:B------:R-:W-:Y:S01]  /*1330*/  UPLOP3.LUT UP2, UPT, UPT, UPT, UPT, 0x40, 0x4 ;  /* 0x000000000004789c */ /* 0x000fe20003f4e870 */
[----:B------:R-:W3:Y:S02]  /*1340*/  SYNCS.PHASECHK.TRANS64.TRYWAIT P0, [UR66+0x50], R2 ;  /* 0x00005002ff0075a7 */ /* 0x000ee40008001142 */
[----:B-123--:R-:W-:Y:S08]  /*1350*/  @!P0 BRA `(.L_x_11) ;  /* 0x0000002c00688947 */ /* 0x00eff00003800000 */
.L_x_37:
[----:B------:R-:W-:-:S05]  /*1360*/  UMOV UR4, URZ ;  /* 0x000000ff00047c82 */ /* 0x000fca0008000000 */
.L_x_14:
[----:B--2---:R-:W-:Y:S02]  /*1370*/  UIADD3 UR13, UPT, UPT, UR32, 0x1, URZ ;  /* 0x00000001200d7890 */ /* 0x004fe4000fffe0ff */
[----:B------:R-:W-:Y:S02]  /*1380*/  USHF.L.U32 UR7, UR32, 0xa, URZ ;  /* 0x0000000a20077899 */ /* 0x000fe400080006ff */
[----:B------:R-:W-:Y:S02]  /*1390*/  UISETP.NE.AND UP1, UPT, UR13, 0x4, UPT ;  /* 0x000000040d00788c */ /* 0x000fe4000bf25270 */
[----:B------:R-:W-:Y:S02]  /*13a0*/  UIADD3 UR11, UPT, UPT, UR7, 0x6, URZ ;  /* 0x00000006070b7890 */ /* 0x000fe4000fffe0ff */
[----:B------:R-:W-:Y:S02]  /*13b0*/  UISETP.GT.U32.AND UP0, UPT, UR4, 0xe, UPT ;  /* 0x0000000e0400788c */ /* 0x000fe4000bf04070 */
[----:B------:R-:W-:Y:S02]  /*13c0*/  ULEA UR8, UR32, UR64, 0x7 ;  /* 0x0000004020087291 */ /* 0x000fe4000f8e38ff */
[----:B------:R-:W-:Y:S02]  /*13d0*/  ULEA UR6, UR32, UR47, 0x7 ;  /* 0x0000002f20067291 */ /* 0x000fe4000f8e38ff */
[----:B------:R-:W-:Y:S01]  /*13e0*/  ULEA UR34, UR32, UR45, 0x3 ;  /* 0x0000002d20227291 */ /* 0x000fe2000f8e18ff */
[----:B------:R-:W-:Y:S01]  /*13f0*/  PLOP3.LUT P0, PT, PT, PT, UP0, 0x80, 0x8 ;  /* 0x000000000008781c */ /* 0x000fe20003f0f008 */
[----:B------:R-:W-:Y:S02]  /*1400*/  UIADD3 UR18, UPT, UPT, UR7, UR37, URZ ;  /* 0x0000002507127290 */ /* 0x000fe4000fffe0ff */
[----:B------:R-:W-:Y:S02]  /*1410*/  UIADD3 UR16, UPT, UPT, UR7, UR36, URZ ;  /* 0x0000002407107290 */ /* 0x000fe4000fffe0ff */
[----:B------:R-:W-:Y:S02]  /*1420*/  UIADD3 UR14, UPT, UPT, UR37, 0x2, UR7 ;  /* 0x00000002250e7890 */ /* 0x000fe4000fffe007 */
[----:B------:R-:W-:Y:S02]  /*1430*/  UIADD3 UR12, UPT, UPT, UR36, 0x2, UR7 ;  /* 0x00000002240c7890 */ /* 0x000fe4000fffe007 */
[----:B------:R-:W-:Y:S02]  /*1440*/  UIADD3 UR10, UPT, UPT, UR37, 0x4, UR7 ;  /* 0x00000004250a7890 */ /* 0x000fe4000fffe007 */
[----:B------:R-:W-:Y:S02]  /*1450*/  UIADD3 UR42, UPT, UPT, UR36, 0x4, UR7 ;  /* 0x00000004242a7890 */ /* 0x000fe4000fffe007 */
[----:B------:R-:W-:Y:S02]  /*1460*/  UIADD3 UR40, UPT, UPT, UR11, UR37, URZ ;  /* 0x000000250b287290 */ /* 0x000fe4000fffe0ff */
[----:B------:R-:W-:Y:S02]  /*1470*/  UIADD3 UR44, UPT, UPT, UR11, UR36, URZ ;  /* 0x000000240b2c7290 */ /* 0x000fe4000fffe0ff */
[----:B------:R-:W-:Y:S02]  /*1480*/  USEL UR32, UR13, URZ, UP1 ;  /* 0x000000ff0d207287 */ /* 0x000fe40008800000 */
[----:B------:R-:W-:Y:S02]  /*1490*/  UIADD3 UR30, UPT, UPT, UR8, 0x20, URZ ;  /* 0x00000020081e7890 */ /* 0x000fe4000fffe0ff */
[----:B------:R-:W-:Y:S02]  /*14a0*/  UIADD3 UR28, UPT, UPT, UR8, 0x40, URZ ;  /* 0x00000040081c7890 */ /* 0x000fe4000fffe0ff */
[----:B------:R-:W-:Y:S02]  /*14b0*/  UIADD3 UR26, UPT, UPT, UR8, 0x60, URZ ;  /* 0x00000060081a7890 */ /* 0x000fe4000fffe0ff */
[----:B------:R-:W-:Y:S02]  /*14c0*/  UIADD3 UR24, UPT, UPT, UR6, 0x20, URZ ;  /* 0x0000002006187890 */ /* 0x000fe4000fffe0ff */
[----:B------:R-:W-:Y:S02]  /*14d0*/  UIADD3 UR22, UPT, UPT, UR6, 0x40, URZ ;  /* 0x0000004006167890 */ /* 0x000fe4000fffe0ff */
[----:B------:R-:W-:Y:S02]  /*14e0*/  UIADD3 UR20, UPT, UPT, UR6, 0x60, URZ ;  /* 0x0000006006147890 */ /* 0x000fe4000fffe0ff */
[----:B------:R-:W-:Y:S02]  /*14f0*/  UIADD3 UR46, UPT, UPT, UR34, 0x20, URZ ;  /* 0x00000020222e7890 */ /* 0x000fe4000fffe0ff */
[----:B------:R-:W-:Y:S01]  /*1500*/  USEL UR39, URZ, 0x1, UP1 ;  /* 0x00000001ff277887 */ /* 0x000fe20008800000 */
[----:B------:R-:W-:Y:S01]  /*1510*/  UMOV UR9, 0x4008 ;  /* 0x0000400800097882 */ /* 0x000fe20000000000 */
        /* <DEDUP_REMOVED lines=12> */
[----:B---3--:R-:W-:Y:S05]  /*15e0*/  @P1 BRA `(.L_x_12) ;  /* 0x0000000000101947 */ /* 0x008fea0003800000 */
[----:B------:R-:W-:Y:S06]  /*15f0*/  USHF.L.U32 UR38, UR33, 0x1f, URZ ;  /* 0x0000001f21267899 */ /* 0x000fec00080006ff */
[----:B-1----:R-:W-:Y:S04]  /*1600*/  MOV R0, UR38 ;  /* 0x0000002600007c02 */ /* 0x002fe80008000f00 */
[----:B------:R-:W1:Y:S02]  /*1610*/  SYNCS.PHASECHK.TRANS64.TRYWAIT P1, [UR34], R0 ;  /* 0x00000000ff0075a7 */ /* 0x000e640008021122 */
[----:B-1----:R-:W-:Y:S05]  /*1620*/  @!P1 BRA `(.L_x_13) ;  /* 0x0000002800d09947 */ /* 0x002fea0003800000 */
.L_x_12:
[----:B------:R-:W-:Y:S01]  /*1630*/  ULOP3.LUT UR33, UR33, UR39, URZ, 0x3c, !UPT ;  /* 0x0000002721217292 */ /* 0x000fe2000f8e3cff */
[----:B------:R2:W-:Y:S01]  /*1640*/  UTCCP.T.S.4x32dp128bit tmem[UR5+0x100], gdesc[UR8] ;  /* 0x00010008050079e7 */ /* 0x0005e20009100000 */
[----:B------:R-:W-:Y:S01]  /*1650*/  PLOP3.LUT P1, PT, PT, PT, PT, 0x80, 0x8 ;  /* 0x000000000008781c */ /* 0x000fe20003f2f070 */
[----:B------:R2:W-:Y:S01]  /*1660*/  UTCCP.T.S.4x32dp128bit tmem[UR5+0x104], gdesc[UR30] ;  /* 0x0001041e050079e7 */ /* 0x0005e20009100000 */
[----:B------:R2:W-:Y:S01]  /*1670*/  UTCCP.T.S.4x32dp128bit tmem[UR5+0x108], gdesc[UR28] ;  /* 0x0001081c050079e7 */ /* 0x0005e20009100000 */
[----:B------:R-:W-:Y:S01]  /*1680*/  UMOV UR38, UR44 ;  /* 0x0000002c00267c82 */ /* 0x000fe20008000000 */
[----:B------:R-:W-:Y:S01]  /*1690*/  @!UP0 USHF.L.U32 UR34, UR33, 0x1f, URZ ;  /* 0x0000001f21228899 */ /* 0x000fe200080006ff */
[----:B------:R2:W-:Y:S01]  /*16a0*/  UTCCP.T.S.4x32dp128bit tmem[UR5+0x10c], gdesc[UR26] ;  /* 0x00010c1a050079e7 */ /* 0x0005e20009100000 */
[----:B------:R-:W-:Y:S01]  /*16b0*/  @!UP0 ULEA UR44, UR32, UR45, 0x3 ;  /* 0x0000002d202c8291 */ /* 0x000fe2000f8e18ff */
[----:B------:R2:W-:Y:S01]  /*16c0*/  UTCCP.T.S.4x32dp128bit tmem[UR5+0x110], gdesc[UR6] ;  /* 0x00011006050079e7 */ /* 0x0005e20009100000 */
[----:B------:R2:W-:Y:S01]  /*16d0*/  UTCCP.T.S.4x32dp128bit tmem[UR5+0x114], gdesc[UR24] ;  /* 0x00011418050079e7 */ /* 0x0005e20009100000 */
[----:B------:R2:W-:Y:S01]  /*16e0*/  UTCCP.T.S.4x32dp128bit tmem[UR5+0x118], gdesc[UR22] ;  /* 0x00011816050079e7 */ /* 0x0005e20009100000 */
[----:B------:R2:W-:Y:S01]  /*16f0*/  UTCCP.T.S.4x32dp128bit tmem[UR5+0x11c], gdesc[UR20] ;  /* 0x00011c14050079e7 */ /* 0x0005e20009100000 */
[----:B------:R2:W-:Y:S01]  /*1700*/  UTCOMMA.4X gdesc[UR16], gdesc[UR18], tmem[UR35], tmem[UR54], idesc[UR55], tmem[UR62], UP2 ;  /* 0x803e3612100075ea */ /* 0x0005e20009000023 */
[----:B------:R-:W-:Y:S01]  /*1710*/  UMOV UR43, 0x40004040 ;  /* 0x40004040002b7882 */ /* 0x000fe20000000000 */
[----:B-1----:R-:W-:Y:S01]  /*1720*/  MOV R0, UR34 ;  /* 0x0000002200007c02 */ /* 0x002fe20008000f00 */
[----:B------:R2:W-:Y:S01]  /*1730*/  UTCOMMA.4X gdesc[UR12], gdesc[UR14], tmem[UR35], tmem[UR52], idesc[UR53], tmem[UR60], UPT ;  /* 0x803c340e0c0075ea */ /* 0x0005e2000b800023 */
[----:B------:R-:W-:Y:S01]  /*1740*/  UMOV UR41, 0x40004040 ;  /* 0x4000404000297882 */ /* 0x000fe20000000000 */
[----:B------:R-:W-:Y:S01]  /*1750*/  UMOV UR39, 0x40004040 ;  /* 0x4000404000277882 */ /* 0x000fe20000000000 */
[----:B------:R2:W-:Y:S01]  /*1760*/  UTCOMMA.4X gdesc[UR42], gdesc[UR10], tmem[UR35], tmem[UR50], idesc[UR51], tmem[UR58], UPT ;  /* 0x803a320a2a0075ea */ /* 0x0005e2000b800023 */
[----:B------:R2:W-:Y:S01]  /*1770*/  UTCOMMA.4X gdesc[UR38], gdesc[UR40], tmem[UR35], tmem[UR48], idesc[UR49], tmem[UR56], UPT ;  /* 0x80383028260075ea */ /* 0x0005e2000b800023 */
[----:B------:R2:W-:Y:S01]  /*1780*/  UTCBAR [UR46], URZ ;  /* 0x000000ff2e0073e9 */ /* 0x0005e200080000ff */
[----:B------:R2:W3:Y:S01]  /*1790*/  @!P0 SYNCS.PHASECHK.TRANS64.TRYWAIT P1, [UR44], R0 ;  /* 0x00000000ff0085a7 */ /* 0x0004e2000802112c */
[----:B------:R-:W-:Y:S02]  /*17a0*/  UIADD3 UR4, UPT, UPT, UR4, 0x1, URZ ;  /* 0x0000000104047890 */ /* 0x000fe4000fffe0ff */
[----:B------:R-:W-:Y:S02]  /*17b0*/  UPLOP3.LUT UP2, UPT, UPT, UPT, UPT, 0x80, 0x8 ;  /* 0x000000000008789c */ /* 0x000fe40003f4f070 */
[----:B------:R-:W-:Y:S09]  /*17c0*/  UISETP.NE.AND UP0, UPT, UR4, 0x10, UPT ;  /* 0x000000100400788c */ /* 0x000ff2000bf05270 */
[----:B------:R-:W-:Y:S05]  /*17d0*/  BRA.U UP0, `(.L_x_14) ;  /* 0xfffffff900e47547 */ /* 0x000fea000b83ffff */
[----:B--2---:R-:W-:Y:S02]  /*17e0*/  UIADD3 UR6, UPT, UPT, UR66, 0x40, URZ ;  /* 0x0000004042067890 */ /* 0x004fe4000fffe0ff */
[----:B------:R-:W-:-:S04]  /*17f0*/  UIADD3 UR4, UPT, UPT, UR65, 0x1, URZ ;  /* 0x0000000141047890 */ /* 0x000fc8000fffe0ff */
[----:B------:R-:W-:-:S03]  /*1800*/  UISETP.NE.AND UP0, UPT, UR4, 0x2, UPT ;  /* 0x000000020400788c */ /* 0x000fc6000bf05270 */
[----:B------:R1:W-:Y:S01]  /*1810*/  UTCBAR [UR6], URZ ;  /* 0x000000ff060073e9 */ /* 0x0003e200080000ff */
[----:B------:R-:W-:Y:S02]  /*1820*/  USEL UR65, UR4, URZ, UP0 ;  /* 0x000000ff04417287 */ /* 0x000fe40008000000 */
[----:B------:R-:W-:Y:S02]  /*1830*/  USEL UR4, URZ, 0x1, UP0 ;  /* 0x00000001ff047887 */ /* 0x000fe40008000000 */
[----:B------:R-:W-:-:S04]  /*1840*/  UISETP.GE.AND UP0, UPT, UR67, 0x400, UPT ;  /* 0x000004004300788c */ /* 0x000fc8000bf06270 */
[----:B------:R-:W-:-:S05]  /*1850*/  LOP3.LUT R5, R5, UR4, RZ, 0x3c, !PT ;  /* 0x0000000405057c12 */ /* 0x000fca000f8e3cff */
[----:B------:R-:W-:Y:S05]  /*1860*/  BRA.U !UP0, `(.L_x_15) ;  /* 0xfffffff908907547 */ /* 0x000fea000b83ffff */
[----:B------:R-:W-:-:S06]  /*1870*/  UIADD3 UR4, UPT, UPT, UR65, 0x1, URZ ;  /* 0x0000000141047890 */ /* 0x000fcc000fffe0ff */
[----:B------:R-:W-:Y:S02]  /*1880*/  MOV R4, UR4 ;  /* 0x0000000400047c02 */ /* 0x000fe40008000f00 */
.L_x_10:
[----:B------:R-:W2:Y:S02]  /*1890*/  S2R R3, SR_CgaCtaId ;  /* 0x0000000000037919 */ /* 0x000ea40000008800 */
[----:B-12---:R-:W-:-:S04]  /*18a0*/  LOP3.LUT R0, R3, 0x1, RZ, 0xc0, !PT ;  /* 0x0000000103007812 */ /* 0x006fc800078ec0ff */
[----:B------:R-:W-:-:S13]  /*18b0*/  ISETP.NE.U32.AND P0, PT, R0, 0x1, PT ;  /* 0x000000010000780c */ /* 0x000fda0003f05070 */
[----:B------:R-:W-:Y:S05]  /*18c0*/  @!P0 BRA `(.L_x_9) ;  /* 0x0000000000288947 */ /* 0x000fea0003800000 */
[C---:B------:R-:W-:Y:S02]  /*18d0*/  ISETP.NE.AND P0, PT, R4.reuse, 0x2, PT ;  /* 0x000000020400780c */ /* 0x040fe40003f05270 */
[----:B------:R-:W-:Y:S02]  /*18e0*/  MOV R0, 0x400 ;  /* 0x0000040000007802 */ /* 0x000fe40000000f00 */
[----:B------:R-:W-:Y:S02]  /*18f0*/  SEL R2, RZ, 0x1, P0 ;  /* 0x00000001ff027807 */ /* 0x000fe40000000000 */
[----:B------:R-:W-:Y:S02]  /*1900*/  LEA R0, R3, R0, 0x18 ;  /* 0x0000000003007211 */ /* 0x000fe400078ec0ff */
[----:B------:R-:W-:Y:S02]  /*1910*/  SEL R3, R4, RZ, P0 ;  /* 0x000000ff04037207 */ /* 0x000fe40000000000 */
[----:B------:R-:W-:-:S03]  /*1920*/  LOP3.LUT R2, R5, R2, RZ, 0x3c, !PT ;  /* 0x0000000205027212 */ /* 0x000fc600078e3cff */
[----:B------:R-:W-:Y:S02]  /*1930*/  IMAD R0, R3, 0x8, R0 ;  /* 0x0000000803007824 */ /* 0x000fe400078e0200 */
[----:B------:R-:W-:-:S04]  /*1940*/  IMAD.U32 R2, R2, -0x80000000, RZ ;  /* 0x8000000002027824 */ /* 0x000fc800078e00ff */
[----:B------:R-:W1:Y:S02]  /*1950*/  SYNCS.PHASECHK.TRANS64.TRYWAIT P0, [R0+URZ+0x50], R2 ;  /* 0x00005002000075a7 */ /* 0x000e6400080011ff */
[----:B-1----:R-:W-:Y:S05]  /*1960*/  @!P0 BRA `(.L_x_16) ;  /* 0x0000002800208947 */ /* 0x002fea0003800000 */
.L_x_9:
[----:B------:R-:W-:-:S13]  /*1970*/  ISETP.GT.AND P0, PT, R6, 0x3, PT ;  /* 0x000000030600780c */ /* 0x000fda0003f04270 */
[----:B------:R-:W-:Y:S05]  /*1980*/  @P0 EXIT ;  /* 0x000000000000094d */ /* 0x000fea0003800000 */
[----:B------:R-:W-:Y:S05]  /*1990*/  BRA.U !UP4, `(.L_x_17) ;  /* 0x000000010cb87547 */ /* 0x000fea000b800000 */
[----:B------:R-:W2:Y:S01]  /*19a0*/  S2UR UR6, SR_CgaCtaId ;  /* 0x00000000000679c3 */ /* 0x000ea20000008800 */
[----:B------:R-:W-:Y:S01]  /*19b0*/  NOP ;  /* 0x0000000000007918 */ /* 0x000fe20000000000 */
[----:B------:R-:W-:Y:S02]  /*19c0*/  UMOV UR4, 0x40 ;  /* 0x0000004000047882 */ /* 0x000fe40000000000 */
[----:B--2---:R-:W-:-:S09]  /*19d0*/  ULEA UR4, UR6, UR4, 0x18 ;  /* 0x0000000406047291 */ /* 0x004fd2000f8ec0ff */
[----:B-1----:R-:W1:Y:S01]  /*19e0*/  LDS.U8 R0, [UR4] ;  /* 0x00000004ff007984 */ /* 0x002e620008000000 */
[----:B------:R-:W-:Y:S02]  /*19f0*/  UMOV UR4, 0x400 ;  /* 0x0000040000047882 */ /* 0x000fe40000000000 */
[----:B------:R-:W-:Y:S01]  /*1a00*/  ULEA UR5, UR6, UR4, 0x18 ;  /* 0x0000000406057291 */ /* 0x000fe2000f8ec0ff */
[----:B-1----:R-:W-:-:S13]  /*1a10*/  ISETP.NE.AND P0, PT, R0, RZ, PT ;  /* 0x000000ff0000720c */ /* 0x002fda0003f05270 */
[----:B------:R-:W-:Y:S05]  /*1a20*/  @P0 BRA `(.L_x_18) ;  /* 0x00000000007c0947 */ /* 0x000fea0003800000 */
[----:B------:R-:W-:-:S13]  /*1a30*/  ELECT P0, URZ, PT ;  /* 0x0000000000ff782f */ /* 0x000fda0003800000 */
[----:B------:R-:W-:Y:S05]  /*1a40*/  @!P0 BRA `(.L_x_19) ;  /* 0x0000000000848947 */ /* 0x000fea0003800000 */
[----:B------:R-:W-:Y:S01]  /*1a50*/  UMOV UR4, 0x10 ;  /* 0x0000001000047882 */ /* 0x000fe20000000000 */
[----:B------:R-:W-:-:S04]  /*1a60*/  IMAD.MOV.U32 R2, RZ, RZ, 0xffff ;  /* 0x0000ffffff027424 */ /* 0x000fc800078e00ff */
[----:B------:R-:W-:Y:S04]  /*1a70*/  DEPBAR.LE SB1, 0x36 ;  /* 0x00009d800000791a */ /* 0x000fe80000000000 */
[----:B------:R-:W1:Y:S02]  /*1a80*/  UTCATOMSWS.FIND_AND_SET.ALIGN UP0, UR4, UR4 ;  /* 0x00000004000475e3 */ /* 0x000e640008000800 */
[----:B-1----:R-:W-:Y:S01]  /*1a90*/  PLOP3.LUT P0, PT, PT, PT, UP0, 0x80, 0x8 ;  /* 0x000000000008781c */ /* 0x002fe20003f0f008 */
[----:B------:R-:W-:-:S03]  /*1aa0*/  IMAD.U32 R5, RZ, RZ, UR4 ;  /* 0x00000004ff057e24 */ /* 0x000fc6000f8e00ff */
[----:B------:R-:W-:-:S04]  /*1ab0*/  SEL R0, RZ, 0xffffffff, !P0 ;  /* 0xffffffffff007807 */ /* 0x000fc80004000000 */
[----:B------:R-:W-:Y:S01]  /*1ac0*/  ISETP.NE.AND P0, PT, R0, RZ, PT ;  /* 0x000000ff0000720c */ /* 0x000fe20003f05270 */
[----:B------:R-:W-:-:S12]  /*1ad0*/  IMAD.MOV.U32 R0, RZ, RZ, 0x1 ;  /* 0x00000001ff007424 */ /* 0x000fd800078e00ff */
[----:B------:R-:W-:Y:S05]  /*1ae0*/  @P0 BRA `(.L_x_20) ;  /* 0x0000000000240947 */ /* 0x000fea0003800000 */
.L_x_21:
[----:B------:R-:W-:Y:S05]  /*1af0*/  NANOSLEEP 0x64 ;  /* 0x000000640000795d */ /* 0x000fea0003800000 */
[----:B------:R-:W-:-:S05]  /*1b00*/  UMOV UR4, 0x10 ;  /* 0x0000001000047882 */ /* 0x000fca0000000000 */
[----:B------:R-:W-:Y:S04]  /*1b10*/  DEPBAR.LE SB1, 0x36 ;  /* 0x00009d800000791a */ /* 0x000fe80000000000 */
[----:B------:R-:W1:Y:S02]  /*1b20*/  UTCATOMSWS.FIND_AND_SET.ALIGN UP0, UR4, UR4 ;  /* 0x00000004000475e3 */ /* 0x000e640008000800 */
[----:B-1----:R-:W-:Y:S01]  /*1b30*/  PLOP3.LUT P0, PT, PT, PT, UP0, 0x80, 0x8 ;  /* 0x000000000008781c */ /* 0x002fe20003f0f008 */
[----:B------:R-:W-:-:S03]  /*1b40*/  IMAD.U32 R5, RZ, RZ, UR4 ;  /* 0x00000004ff057e24 */ /* 0x000fc6000f8e00ff */
[----:B------:R-:W-:-:S04]  /*1b50*/  SEL R3, RZ, 0xffffffff, !P0 ;  /* 0xffffffffff037807 */ /* 0x000fc80004000000 */
[----:B------:R-:W-:-:S13]  /*1b60*/  ISETP.NE.AND P0, PT, R3, RZ, PT ;  /* 0x000000ff0300720c */ /* 0x000fda0003f05270 */
[----:B------:R-:W-:Y:S05]  /*1b70*/  @!P0 BRA `(.L_x_21) ;  /* 0xfffffffc00dc8947 */ /* 0x000fea000383ffff */
.L_x_20:
[C---:B------:R-:W-:Y:S01]  /*1b80*/  VIADD R3, R5.reuse, 0x10 ;  /* 0x0000001005037836 */ /* 0x040fe20000000000 */
[----:B------:R-:W-:Y:S01]  /*1b90*/  UMOV UR4, 0x50 ;  /* 0x0000005000047882 */ /* 0x000fe20000000000 */
[----:B------:R-:W-:Y:S01]  /*1ba0*/  SHF.L.U32 R2, R2, R5, RZ ;  /* 0x0000000502027219 */ /* 0x000fe200000006ff */
[----:B------:R-:W-:Y:S01]  /*1bb0*/  ULEA UR4, UR6, UR4, 0x18 ;  /* 0x0000000406047291 */ /* 0x000fe2000f8ec0ff */
[----:B------:R-:W-:Y:S01]  /*1bc0*/  IMAD.SHL.U32 R5, R5, 0x20, RZ ;  /* 0x0000002005057824 */ /* 0x000fe200078e00ff */
[----:B------:R-:W-:-:S04]  /*1bd0*/  SHF.L.U32 R3, R0, R3, RZ ;  /* 0x0000000300037219 */ /* 0x000fc800000006ff */
[----:B------:R-:W-:-:S05]  /*1be0*/  LOP3.LUT R2, R3, R2, RZ, 0xfc, !PT ;  /* 0x0000000203027212 */ /* 0x000fca00078efcff */
[----:B------:R1:W-:Y:S04]  /*1bf0*/  ATOMS.OR RZ, [UR4], R2 ;  /* 0x00000002ffff798c */ /* 0x0003e8000b000004 */
[----:B------:R1:W-:Y:S01]  /*1c00*/  STS [UR5+0x68], R5 ;  /* 0x00006805ff007988 */ /* 0x0003e20008000805 */
[----:B------:R-:W-:Y:S05]  /*1c10*/  BRA `(.L_x_19) ;  /* 0x0000000000107947 */ /* 0x000fea0003800000 */
.L_x_18:
[----:B------:R-:W-:Y:S02]  /*1c20*/  MOV R0, 0xffffffff ;  /* 0xffffffff00007802 */ /* 0x000fe40000000f00 */
[----:B------:R-:W-:-:S03]  /*1c30*/  MOV R2, 0x1c60 ;  /* 0x00001c6000027802 */ /* 0x000fc60000000f00 */
[----:B------:R1:W-:Y:S04]  /*1c40*/  STS [UR5+0x68], R0 ;  /* 0x00006800ff007988 */ /* 0x0003e80008000805 */
[----:B-1-34-:R-:W-:Y:S05]  /*1c50*/  CALL.REL.NOINC `($__internal_1_$__cuda_sm10x_tcgen05_guardrail_trap_phase_invalid_during_alloc) ;  /* 0x0000002400a47944 */ /* 0x01afea0003c00000 */
.L_x_19:
[----:B------:R-:W-:Y:S05]  /*1c60*/  WARPSYNC.ALL ;  /* 0x0000000000007948 */ /* 0x000fea0003800000 */
[----:B------:R-:W-:Y:S01]  /*1c70*/  NOP ;  /* 0x0000000000007918 */ /* 0x000fe20000000000 */
.L_x_17:
[----:B------:R-:W2:Y:S08]  /*1c80*/  S2UR UR13, SR_CgaCtaId ;  /* 0x00000000000d79c3 */ /* 0x000eb00000008800 */
[----:B------:R-:W-:Y:S06]  /*1c90*/  BAR.SYNC.DEFER_BLOCKING 0x2, 0xa0 ;  /* 0x0082800000007b1d */ /* 0x000fec0000010000 */
[----:B------:R-:W-:-:S02]  /*1ca0*/  UMOV UR4, 0x400 ;  /* 0x0000040000047882 */ /* 0x000fc40000000000 */
[----:B------:R-:W5:Y:S01]  /*1cb0*/  S2UR UR23, SR_CTAID.Z ;  /* 0x00000000001779c3 */ /* 0x000f620000002700 */
[----:B--2---:R-:W-:Y:S02]  /*1cc0*/  ULEA UR4, UR13, UR4, 0x18 ;  /* 0x000000040d047291 */ /* 0x004fe4000f8ec0ff */
[----:B-----5:R-:W-:-:S07]  /*1cd0*/  UISETP.GT.U32.AND UP0, UPT, UR23, 0x3ff, UPT ;  /* 0x000003ff1700788c */ /* 0x020fce000bf04070 */
[----:B-1----:R-:W1:Y:S02]  /*1ce0*/  LDS R0, [UR4+0x68] ;  /* 0x00006804ff007984 */ /* 0x002e640008000800 */
[----:B-1----:R-:W-:Y:S01]  /*1cf0*/  R2UR UR25, R0 ;  /* 0x00000000001972ca */ /* 0x002fe200000e0000 */
[----:B------:R-:W-:-:S14]  /*1d00*/  BRA.U UP0, `(.L_x_22) ;  /* 0x0000001d00f07547 */ /* 0x000fdc000b800000 */
[----:B------:R-:W1:Y:S01]  /*1d10*/  LDCU.64 UR6, c[0x0][0x6c0] ;  /* 0x0000d800ff0677ac */ /* 0x000e620008000a00 */
[----:B------:R-:W-:Y:S01]  /*1d20*/  HFMA2 R70, -RZ, RZ, 0, 0 ;  /* 0x00000000ff467431 */ /* 0x000fe200000001ff */
[----:B------:R-:W2:Y:S01]  /*1d30*/  LDCU.64 UR12, c[0x0][0x6d8] ;  /* 0x0000db00ff0c77ac */ /* 0x000ea20008000a00 */
[----:B------:R-:W-:Y:S01]  /*1d40*/  UMOV UR24, 0x400 ;  /* 0x0000040000187882 */ /* 0x000fe20000000000 */
[----:B------:R-:W5:Y:S01]  /*1d50*/  LDCU.64 UR26, c[0x0][0x348] ;  /* 0x00006900ff1a77ac */ /* 0x000f620008000a00 */
[----:B------:R-:W-:Y:S01]  /*1d60*/  UMOV UR20, URZ ;  /* 0x000000ff00147c82 */ /* 0x000fe20008000000 */
[----:B------:R-:W-:Y:S01]  /*1d70*/  UMOV UR22, URZ ;  /* 0x000000ff00167c82 */ /* 0x000fe20008000000 */
[----:B-1----:R-:W-:Y:S01]  /*1d80*/  UIMAD.WIDE.U32 UR4, UR23, UR7, URZ ;  /* 0x00000007170472a5 */ /* 0x002fe2000f8e00ff */
[----:B------:R-:W1:Y:S03]  /*1d90*/  LDCU UR7, c[0x0][0x6d0] ;  /* 0x0000da00ff0777ac */ /* 0x000e660008000800 */
[----:B------:R-:W-:-:S04]  /*1da0*/  UIADD3 UR4, UPT, UPT, UR23, -UR5, URZ ;  /* 0x8000000517047290 */ /* 0x000fc8000fffe0ff */
[----:B------:R-:W-:-:S04]  /*1db0*/  USHF.R.U32.HI UR4, URZ, UR74, UR4 ;  /* 0x0000004aff047299 */ /* 0x000fc80008011604 */
[----:B------:R-:W-:-:S04]  /*1dc0*/  UIADD3 UR4, UPT, UPT, UR5, UR4, URZ ;  /* 0x0000000405047290 */ /* 0x000fc8000fffe0ff */
[----:B------:R-:W-:-:S04]  /*1dd0*/  USHF.R.U32.HI UR4, URZ, UR73, UR4 ;  /* 0x00000049ff047299 */ /* 0x000fc80008011604 */
[----:B------:R-:W-:-:S04]  /*1de0*/  UIADD3 UR4, UPT, UPT, -UR4, URZ, URZ ;  /* 0x000000ff04047290 */ /* 0x000fc8000fffe1ff */
[----:B------:R-:W-:-:S04]  /*1df0*/  UIMAD UR6, UR6, UR4, UR23 ;  /* 0x00000004060672a4 */ /* 0x000fc8000f8e0217 */
[----:B-1----:R-:W-:Y:S01]  /*1e00*/  UIMAD.WIDE.U32 UR4, UR6, UR7, URZ ;  /* 0x00000007060472a5 */ /* 0x002fe2000f8e00ff */
[----:B------:R-:W1:Y:S03]  /*1e10*/  S2UR UR7, SR_CgaCtaId ;  /* 0x00000000000779c3 */ /* 0x000e660000008800 */
[----:B------:R-:W-:-:S04]  /*1e20*/  UIADD3 UR4, UPT, UPT, UR6, -UR5, URZ ;  /* 0x8000000506047290 */ /* 0x000fc8000fffe0ff */
[----:B------:R-:W-:-:S04]  /*1e30*/  USHF.R.U32.HI UR4, URZ, UR72, UR4 ;  /* 0x00000048ff047299 */ /* 0x000fc80008011604 */
[----:B------:R-:W-:-:S04]  /*1e40*/  UIADD3 UR4, UPT, UPT, UR5, UR4, URZ ;  /* 0x0000000405047290 */ /* 0x000fc8000fffe0ff */
[----:B------:R-:W-:-:S04]  /*1e50*/  USHF.R.U32.HI UR10, URZ, UR71, UR4 ;  /* 0x00000047ff0a7299 */ /* 0x000fc80008011604 */
[----:B--2---:R-:W-:-:S04]  /*1e60*/  UIMAD.WIDE.U32 UR4, UR10, UR13, URZ ;  /* 0x0000000d0a0472a5 */ /* 0x004fc8000f8e00ff */
[----:B------:R-:W-:Y:S02]  /*1e70*/  UIADD3 UR4, UPT, UPT, UR10, -UR5, URZ ;  /* 0x800000050a047290 */ /* 0x000fe4000fffe0ff */
[----:B-1----:R-:W-:Y:S02]  /*1e80*/  ULEA UR24, UR7, UR24, 0x18 ;  /* 0x0000001807187291 */ /* 0x002fe4000f8ec0ff */
[----:B------:R-:W-:-:S04]  /*1e90*/  USHF.R.U32.HI UR4, URZ, UR70, UR4 ;  /* 0x00000046ff047299 */ /* 0x000fc80008011604 */
[----:B------:R-:W-:Y:S01]  /*1ea0*/  UIADD3 UR4, UPT, UPT, UR5, UR4, URZ ;  /* 0x0000000405047290 */ /* 0x000fe2000fffe0ff */
[----:B------:R-:W1:Y:S03]  /*1eb0*/  LDCU UR5, c[0x0][0x6cc] ;  /* 0x0000d980ff0577ac */ /* 0x000e660008000800 */
[----:B------:R-:W-:-:S04]  /*1ec0*/  USHF.R.U32.HI UR4, URZ, UR69, UR4 ;  /* 0x00000045ff047299 */ /* 0x000fc80008011604 */
[----:B------:R-:W-:-:S04]  /*1ed0*/  UIADD3 UR4, UPT, UPT, -UR4, URZ, URZ ;  /* 0x000000ff04047290 */ /* 0x000fc8000fffe1ff */
[----:B------:R-:W-:Y:S02]  /*1ee0*/  UIMAD UR12, UR12, UR4, UR10 ;  /* 0x000000040c0c72a4 */ /* 0x000fe4000f8e020a */
[----:B------:R-:W-:-:S04]  /*1ef0*/  UIADD3 UR10, UPT, UPT, -UR10, URZ, URZ ;  /* 0x000000ff0a0a7290 */ /* 0x000fc8000fffe1ff */
[----:B-1---5:R-:W-:-:S12]  /*1f00*/  UIMAD UR10, UR5, UR10, UR6 ;  /* 0x0000000a050a72a4 */ /* 0x022fd8000f8e0206 */
.L_x_27:
[----:B------:R-:W-:Y:S01]  /*1f10*/  ULEA UR5, UR22, UR24, 0x3 ;  /* 0x0000001816057291 */ /* 0x000fe2000f8e18ff */
[----:B------:R-:W-:Y:S01]  /*1f20*/  IMAD.U32 R2, R70, -0x80000000, RZ ;  /* 0x8000000046027824 */ /* 0x000fe200078e00ff */
[----:B-1----:R-:W1:Y:S01]  /*1f30*/  S2R R3, SR_TID.X ;  /* 0x0000000000037919 */ /* 0x002e620000002100 */
[----:B------:R-:W2:Y:S01]  /*1f40*/  S2UR UR18, SR_CgaCtaId ;  /* 0x00000000001279c3 */ /* 0x000ea20000008800 */
[----:B------:R-:W-:Y:S02]  /*1f50*/  UIADD3 UR16, UP1, UPT, UR26, 0x2c0, URZ ;  /* 0x000002c01a107890 */ /* 0x000fe4000ff3e0ff */
[----:B------:R-:W-:Y:S01]  /*1f60*/  UIADD3 UR14, UP0, UPT, UR26, 0x240, URZ ;  /* 0x000002401a0e7890 */ /* 0x000fe2000ff1e0ff */
[----:B------:R-:W-:Y:S01]  /*1f70*/  UMOV UR7, 0x400 ;  /* 0x0000040000077882 */ /* 0x000fe20000000000 */
[----:B------:R-:W-:Y:S01]  /*1f80*/  UIADD3.X UR17, UPT, UPT, URZ, UR27, URZ, UP1, !UPT ;  /* 0x0000001bff117290 */ /* 0x000fe20008ffe4ff */
[----:B------:R-:W5:Y:S01]  /*1f90*/  SYNCS.PHASECHK.TRANS64.TRYWAIT P0, [UR5+0x40], R2 ;  /* 0x00004002ff0075a7 */ /* 0x000f620008001105 */
[----:B------:R-:W4:Y:S01]  /*1fa0*/  LDCU UR6, c[0x0][0x6e4] ;  /* 0x0000dc80ff0677ac */ /* 0x000f220008000800 */
[----:B------:R-:W-:-:S02]  /*1fb0*/  USHF.L.U32 UR10, UR10, 0x7, URZ ;  /* 0x000000070a0a7899 */ /* 0x000fc400080006ff */
[----:B------:R-:W-:Y:S02]  /*1fc0*/  UIADD3.X UR15, UPT, UPT, URZ, UR27, URZ, UP0, !UPT ;  /* 0x0000001bff0f7290 */ /* 0x000fe400087fe4ff */
[----:B------:R-:W-:Y:S01]  /*1fd0*/  UPLOP3.LUT UP1, UPT, UPT, UPT, UPT, 0x80, 0x8 ;  /* 0x000000000008789c */ /* 0x000fe20003f2f070 */
[----:B------:R-:W3:Y:S01]  /*1fe0*/  S2UR UR13, SR_CgaCtaId ;  /* 0x00000000000d79c3 */ /* 0x000ee20000008800 */
[----:B--2---:R-:W-:Y:S01]  /*1ff0*/  ULEA UR18, UR18, UR7, 0x18 ;  /* 0x0000000712127291 */ /* 0x004fe2000f8ec0ff */
[----:B-1----:R-:W-:Y:S01]  /*2000*/  SHF.R.U32.HI R0, RZ, 0x5, R3 ;  /* 0x00000005ff007819 */ /* 0x002fe20000011603 */
[----:B------:R-:W-:-:S03]  /*2010*/  IMAD.SHL.U32 R3, R3, 0x80, RZ ;  /* 0x0000008003037824 */ /* 0x000fc600078e00ff */
[----:B------:R-:W-:Y:S02]  /*2020*/  R2UR UR4, R0 ;  /* 0x00000000000472ca */ /* 0x000fe400000e0000 */
[----:B------:R-:W-:-:S11]  /*2030*/  LOP3.LUT R3, R3, 0xf80, RZ, 0xc0, !PT ;  /* 0x00000f8003037812 */ /* 0x000fd600078ec0ff */
[----:B------:R-:W-:Y:S01]  /*2040*/  MOV R0, UR4 ;  /* 0x0000000400007c02 */ /* 0x000fe20008000f00 */
[----:B------:R-:W-:-:S04]  /*2050*/  ULEA UR19, UR4, UR25, 0x15 ;  /* 0x0000001904137291 */ /* 0x000fc8000f8ea8ff */
[----:B------:R-:W-:-:S05]  /*2060*/  IMAD R0, R0, 0x1000, R3 ;  /* 0x0000100000007824 */ /* 0x000fca00078e0203 */
[----:B------:R-:W-:Y:S01]  /*2070*/  IADD3 R69, PT, PT, R0, UR24, RZ ;  /* 0x0000001800457c10 */ /* 0x000fe2000fffe0ff */
[----:B---345:R-:W-:Y:S06]  /*2080*/  @!P0 BRA `(.L_x_23) ;  /* 0x0000002000708947 */ /* 0x038fec0003800000 */
.L_x_41:
[C---:B------:R-:W-:Y:S01]  /*2090*/  VIADD R7, R69.reuse, 0x4430 ;  /* 0x0000443045077836 */ /* 0x040fe20000000000 */
[----:B------:R-:W-:Y:S01]  /*20a0*/  ULEA UR19, UR22, UR19, 0x7 ;  /* 0x0000001316137291 */ /* 0x000fe2000f8e38ff */
[C---:B------:R-:W-:Y:S01]  /*20b0*/  VIADD R4, R69.reuse, 0x4420 ;  /* 0x0000442045047836 */ /* 0x040fe20000000000 */
[----:B------:R-:W-:Y:S01]  /*20c0*/  UMOV UR7, URZ ;  /* 0x000000ff00077c82 */ /* 0x000fe20008000000 */
[C---:B------:R-:W-:Y:S01]  /*20d0*/  VIADD R5, R69.reuse, 0x4410 ;  /* 0x0000441045057836 */ /* 0x040fe20000000000 */
[----:B------:R-:W-:Y:S01]  /*20e0*/  SHF.R.U32.HI R68, RZ, 0x3, R7 ;  /* 0x00000003ff447819 */ /* 0x000fe20000011607 */
[----:B------:R-:W-:Y:S01]  /*20f0*/  VIADD R69, R69, 0x4400 ;  /* 0x0000440045457836 */ /* 0x000fe20000000000 */
[----:B-1----:R-:W-:Y:S01]  /*2100*/  SHF.R.U32.HI R3, RZ, 0x3, R4 ;  /* 0x00000003ff037819 */ /* 0x002fe20000011604 */
[----:B------:R-:W-:Y:S01]  /*2110*/  UMOV UR21, 0x400 ;  /* 0x0000040000157882 */ /* 0x000fe20000000000 */
[----:B------:R-:W-:Y:S02]  /*2120*/  SHF.R.U32.HI R2, RZ, 0x3, R5 ;  /* 0x00000003ff027819 */ /* 0x000fe40000011605 */
[----:B------:R-:W-:-:S02]  /*2130*/  SHF.R.U32.HI R0, RZ, 0x3, R69 ;  /* 0x00000003ff007819 */ /* 0x000fc40000011645 */
[----:B------:R-:W-:Y:S02]  /*2140*/  LOP3.LUT R68, R7, 0x70, R68, 0x78, !PT ;  /* 0x0000007007447812 */ /* 0x000fe400078e7844 */
[----:B------:R-:W-:Y:S02]  /*2150*/  LOP3.LUT R3, R4, 0x70, R3, 0x78, !PT ;  /* 0x0000007004037812 */ /* 0x000fe400078e7803 */
[----:B------:R-:W-:Y:S02]  /*2160*/  LOP3.LUT R2, R5, 0x70, R2, 0x78, !PT ;  /* 0x0000007005027812 */ /* 0x000fe400078e7802 */
[----:B------:R-:W-:-:S07]  /*2170*/  LOP3.LUT R0, R69, 0x70, R0, 0x78, !PT ;  /* 0x0000007045007812 */ /* 0x000fce00078e7800 */
.L_x_26:
[----:B------:R-:W-:Y:S02]  /*2180*/  USHF.L.U32 UR8, UR7, 0x5, URZ ;  /* 0x0000000507087899 */ /* 0x000fe400080006ff */
[----:B------:R-:W-:Y:S02]  /*2190*/  ULEA UR11, UR13, UR21, 0x18 ;  /* 0x000000150d0b7291 */ /* 0x000fe4000f8ec0ff */
[----:B------:R-:W-:-:S09]  /*21a0*/  UIADD3 UR4, UPT, UPT, UR8, UR19, URZ ;  /* 0x0000001308047290 */ /* 0x000fd2000fffe0ff */
[----:B-1----:R-:W1:Y:S01]  /*21b0*/  LDTM.x32 R36, tmem[UR4] ;  /* 0x00000004002479ee */ /* 0x002e6200082c0000 */
[----:B------:R-:W2:Y:S01]  /*21c0*/  LDTM.x32 R4, tmem[UR4+0x20] ;  /* 0x00002004000479ee */ /* 0x000ea200082c0000 */
[----:B------:R-:W-:-:S04]  /*21d0*/  USHF.R.U32.HI UR4, URZ, 0x1, UR7 ;  /* 0x00000001ff047899 */ /* 0x000fc80008011607 */
[----:B------:R-:W-:-:S04]  /*21e0*/  ULEA UR5, UR20, UR4, 0x2 ;  /* 0x0000000414057291 */ /* 0x000fc8000f8e10ff */
[----:B------:R-:W-:-:S04]  /*21f0*/  USHF.R.S32.HI UR4, URZ, 0x1f, UR5 ;  /* 0x0000001fff047899 */ /* 0x000fc80008011405 */
[----:B------:R-:W-:-:S04]  /*2200*/  ULEA.HI UR4, UR4, UR5, URZ, 0x2 ;  /* 0x0000000504047291 */ /* 0x000fc8000f8f10ff */
[----:B------:R-:W-:-:S04]  /*2210*/  ULOP3.LUT UR4, UR4, 0x3fffc, URZ, 0xc0, !UPT ;  /* 0x0003fffc04047892 */ /* 0x000fc8000f8ec0ff */
[----:B------:R-:W-:Y:S01]  /*2220*/  UIADD3 UR4, UPT, UPT, UR5, -UR4, URZ ;  /* 0x8000000405047290 */ /* 0x000fe2000fffe0ff */
[----:B-1----:R-:W-:Y:S01]  /*2230*/  FMUL R71, R37, UR6 ;  /* 0x0000000625477c20 */ /* 0x002fe20008400000 */
[----:B--2---:R-:W-:Y:S01]  /*2240*/  FMUL R75, R4, UR6 ;  /* 0x00000006044b7c20 */ /* 0x004fe20008400000 */
[----:B------:R-:W-:Y:S01]  /*2250*/  FMUL R76, R5, UR6 ;  /* 0x00000006054c7c20 */ /* 0x000fe20008400000 */
[----:B------:R-:W-:Y:S01]  /*2260*/  FMUL R72, R36, UR6 ;  /* 0x0000000624487c20 */ /* 0x000fe20008400000 */
[----:B------:R-:W-:Y:S01]  /*2270*/  FMUL R73, R39, UR6 ;  /* 0x0000000627497c20 */ /* 0x000fe20008400000 */
[----:B------:R-:W-:Y:S01]  /*2280*/  FMUL R78, R75, -1.4426950216293334961 ;  /* 0xbfb8aa3b4b4e7820 */ /* 0x000fe20000400000 */
[----:B------:R-:W-:Y:S01]  /*2290*/  FMUL R80, R76, -1.4426950216293334961 ;  /* 0xbfb8aa3b4c507820 */ /* 0x000fe20000400000 */
[----:B------:R-:W-:Y:S01]  /*22a0*/  FMUL R74, R38, UR6 ;  /* 0x00000006264a7c20 */ /* 0x000fe20008400000 */
[----:B------:R-:W-:Y:S01]  /*22b0*/  FMUL R41, R41, UR6 ;  /* 0x0000000629297c20 */ /* 0x000fe20008400000 */
[----:B------:R-:W-:Y:S01]  /*22c0*/  FMUL R43, R43, UR6 ;  /* 0x000000062b2b7c20 */ /* 0x000fe20008400000 */
[----:B------:R-:W-:Y:S01]  /*22d0*/  FMUL R42, R42, UR6 ;  /* 0x000000062a2a7c20 */ /* 0x000fe20008400000 */
[----:B------:R-:W1:Y:S01]  /*22e0*/  MUFU.EX2 R78, R78 ;  /* 0x0000004e004e7308 */ /* 0x000e620000000800 */
[----:B------:R-:W-:Y:S01]  /*22f0*/  FMUL R40, R40, UR6 ;  /* 0x0000000628287c20 */ /* 0x000fe20008400000 */
[----:B------:R-:W-:Y:S01]  /*2300*/  MOV R77, UR4 ;  /* 0x00000004004d7c02 */ /* 0x000fe20008000f00 */
[----:B------:R-:W-:Y:S01]  /*2310*/  FMUL R79, R6, UR6 ;  /* 0x00000006064f7c20 */ /* 0x000fe20008400000 */
[----:B------:R-:W-:Y:S01]  /*2320*/  F2FP.BF16.F32.PACK_AB R39, R43, R42 ;  /* 0x0000002a2b27723e */ /* 0x000fe200000010ff */
[----:B------:R-:W-:Y:S01]  /*2330*/  FMUL R45, R45, UR6 ;  /* 0x000000062d2d7c20 */ /* 0x000fe20008400000 */
[----:B------:R-:W-:Y:S01]  /*2340*/  F2FP.BF16.F32.PACK_AB R38, R41, R40 ;  /* 0x000000282926723e */ /* 0x000fe200000010ff */
[----:B------:R-:W-:Y:S01]  /*2350*/  FMUL R44, R44, UR6 ;  /* 0x000000062c2c7c20 */ /* 0x000fe20008400000 */
[----:B------:R-:W2:Y:S01]  /*2360*/  MUFU.EX2 R80, R80 ;  /* 0x0000005000507308 */ /* 0x000ea20000000800 */
[----:B------:R-:W-:Y:S01]  /*2370*/  F2FP.BF16.F32.PACK_AB R37, R73, R74 ;  /* 0x0000004a4925723e */ /* 0x000fe200000010ff */
[----:B------:R-:W-:Y:S01]  /*2380*/  FMUL R47, R47, UR6 ;  /* 0x000000062f2f7c20 */ /* 0x000fe20008400000 */
[----:B------:R-:W-:Y:S01]  /*2390*/  F2FP.BF16.F32.PACK_AB R36, R71, R72 ;  /* 0x000000484724723e */ /* 0x000fe200000010ff */
[----:B------:R-:W-:Y:S01]  /*23a0*/  FMUL R49, R49, UR6 ;  /* 0x0000000631317c20 */ /* 0x000fe20008400000 */
[----:B------:R-:W-:Y:S01]  /*23b0*/  LEA R4, R77, R0, 0xe ;  /* 0x000000004d047211 */ /* 0x000fe200078e70ff */
[----:B------:R-:W-:Y:S01]  /*23c0*/  FMUL R48, R48, UR6 ;  /* 0x0000000630307c20 */ /* 0x000fe20008400000 */
[----:B------:R-:W-:Y:S01]  /*23d0*/  FMUL R51, R51, UR6 ;  /* 0x0000000633337c20 */ /* 0x000fe20008400000 */
[----:B------:R-:W-:Y:S01]  /*23e0*/  FMUL R50, R50, UR6 ;  /* 0x0000000632327c20 */ /* 0x000fe20008400000 */
[----:B------:R-:W-:Y:S01]  /*23f0*/  FMUL R46, R46, UR6 ;  /* 0x000000062e2e7c20 */ /* 0x000fe20008400000 */
[----:B------:R-:W-:Y:S01]  /*2400*/  FMUL R81, R79, -1.4426950216293334961 ;  /* 0xbfb8aa3b4f517820 */ /* 0x000fe20000400000 */
[----:B------:R3:W-:Y:S01]  /*2410*/  STS.128 [R4], R36 ;  /* 0x0000002404007388 */ /* 0x0007e20000000c00 */
[----:B------:R-:W-:Y:S01]  /*2420*/  FMUL R82, R7, UR6 ;  /* 0x0000000607527c20 */ /* 0x000fe20008400000 */
[----:B-1----:R-:W-:Y:S01]  /*2430*/  FADD R90, R78, 1 ;  /* 0x3f8000004e5a7421 */ /* 0x002fe20000000000 */
[----:B------:R-:W-:Y:S01]  /*2440*/  FMUL R8, R8, UR6 ;  /* 0x0000000608087c20 */ /* 0x000fe20008400000 */
[----:B------:R-:W-:Y:S01]  /*2450*/  F2FP.BF16.F32.PACK_AB R7, R51, R50 ;  /* 0x000000323307723e */ /* 0x000fe200000010ff */
[----:B------:R-:W-:Y:S01]  /*2460*/  FMUL R53, R53, UR6 ;  /* 0x0000000635357c20 */ /* 0x000fe20008400000 */
        /* <DEDUP_REMOVED lines=9> */
[----:B------:R-:W-:Y:S01]  /*2500*/  FMUL R54, R54, UR6 ;  /* 0x0000000636367c20 */ /* 0x000fe20008400000 */
[----:B------:R-:W-:Y:S01]  /*2510*/  FMUL R16, R16, UR6 ;  /* 0x0000000610107c20 */ /* 0x000fe20008400000 */
[----:B------:R-:W1:Y:S01]  /*2520*/  MUFU.EX2 R81, R81 ;  /* 0x0000005100517308 */ /* 0x000e620000000800 */
[----:B------:R-:W-:Y:S01]  /*2530*/  FMUL R9, R9, UR6 ;  /* 0x0000000609097c20 */ /* 0x000fe20008400000 */
[----:B------:R-:W-:Y:S01]  /*2540*/  FMUL R84, R82, -1.4426950216293334961 ;  /* 0xbfb8aa3b52547820 */ /* 0x000fe20000400000 */
[----:B------:R-:W-:Y:S01]  /*2550*/  LEA R88, R77, R3, 0xe ;  /* 0x000000034d587211 */ /* 0x000fe200078e70ff */
[----:B------:R-:W-:Y:S01]  /*2560*/  FMUL R89, R16, -1.4426950216293334961 ;  /* 0xbfb8aa3b10597820 */ /* 0x000fe20000400000 */
[----:B--2---:R-:W-:Y:S01]  /*2570*/  FADD R92, R80, 1 ;  /* 0x3f800000505c7421 */ /* 0x004fe20000000000 */
[----:B------:R-:W-:Y:S01]  /*2580*/  FMUL R13, R13, UR6 ;  /* 0x000000060d0d7c20 */ /* 0x000fe20008400000 */
[----:B------:R-:W-:Y:S01]  /*2590*/  FMUL R11, R11, UR6 ;  /* 0x000000060b0b7c20 */ /* 0x000fe20008400000 */
[----:B------:R-:W2:Y:S01]  /*25a0*/  MUFU.RCP R90, R90 ;  /* 0x0000005a005a7308 */ /* 0x000ea20000001000 */
[----:B------:R-:W-:Y:S01]  /*25b0*/  FMUL R10, R10, UR6 ;  /* 0x000000060a0a7c20 */ /* 0x000fe20008400000 */
[----:B------:R-:W-:Y:S01]  /*25c0*/  FMUL R87, R13, -1.4426950216293334961 ;  /* 0xbfb8aa3b0d577820 */ /* 0x000fe20000400000 */
[----:B------:R-:W-:Y:S01]  /*25d0*/  FMUL R12, R12, UR6 ;  /* 0x000000060c0c7c20 */ /* 0x000fe20008400000 */
[----:B------:R-:W-:Y:S01]  /*25e0*/  FMUL R17, R17, UR6 ;  /* 0x0000000611117c20 */ /* 0x000fe20008400000 */
[----:B------:R-:W-:Y:S01]  /*25f0*/  FMUL R18, R18, UR6 ;  /* 0x0000000612127c20 */ /* 0x000fe20008400000 */
[----:B---3--:R-:W-:Y:S01]  /*2600*/  F2FP.BF16.F32.PACK_AB R4, R45, R44 ;  /* 0x0000002c2d04723e */ /* 0x008fe200000010ff */
[----:B------:R-:W-:Y:S01]  /*2610*/  FMUL R37, R8, -1.4426950216293334961 ;  /* 0xbfb8aa3b08257820 */ /* 0x000fe20000400000 */
[----:B------:R-:W-:Y:S01]  /*2620*/  FMUL R38, R9, -1.4426950216293334961 ;  /* 0xbfb8aa3b09267820 */ /* 0x000fe20000400000 */
[----:B------:R-:W3:Y:S01]  /*2630*/  MUFU.EX2 R36, R84 ;  /* 0x0000005400247308 */ /* 0x000ee20000000800 */
[----:B-1----:R-:W-:Y:S01]  /*2640*/  FADD R80, R81, 1 ;  /* 0x3f80000051507421 */ /* 0x002fe20000000000 */
[----:B------:R1:W-:Y:S01]  /*2650*/  STS.128 [R83], R4 ;  /* 0x0000000453007388 */ /* 0x0003e20000000c00 */
[----:B------:R-:W-:Y:S01]  /*2660*/  FMUL R39, R10, -1.4426950216293334961 ;  /* 0xbfb8aa3b0a277820 */ /* 0x000fe20000400000 */
[----:B------:R-:W-:Y:S01]  /*2670*/  FMUL R15, R15, UR6 ;  /* 0x000000060f0f7c20 */ /* 0x000fe20008400000 */
[----:B------:R-:W-:Y:S01]  /*2680*/  FMUL R14, R14, UR6 ;  /* 0x000000060e0e7c20 */ /* 0x000fe20008400000 */
[----:B------:R-:W-:Y:S01]  /*2690*/  FMUL R19, R19, UR6 ;  /* 0x0000000613137c20 */ /* 0x000fe20008400000 */
[----:B------:R-:W-:Y:S01]  /*26a0*/  FMUL R20, R20, UR6 ;  /* 0x0000000614147c20 */ /* 0x000fe20008400000 */
[----:B------:R-:W4:Y:S01]  /*26b0*/  MUFU.EX2 R37, R37 ;  /* 0x0000002500257308 */ /* 0x000f220000000800 */
[----:B--2---:R-:W-:Y:S01]  /*26c0*/  FMUL R81, R75, R90 ;  /* 0x0000005a4b517220 */ /* 0x004fe20000400000 */
[----:B------:R-:W-:Y:S01]  /*26d0*/  FMUL R85, R15, -1.4426950216293334961 ;  /* 0xbfb8aa3b0f557820 */ /* 0x000fe20000400000 */
[----:B------:R-:W-:Y:S01]  /*26e0*/  FMUL R86, R14, -1.4426950216293334961 ;  /* 0xbfb8aa3b0e567820 */ /* 0x000fe20000400000 */
[----:B------:R-:W-:Y:S01]  /*26f0*/  FMUL R21, R21, UR6 ;  /* 0x0000000615157c20 */ /* 0x000fe20008400000 */
[----:B------:R-:W-:Y:S01]  /*2700*/  FMUL R72, R72, R81 ;  /* 0x0000005148487220 */ /* 0x000fe20000400000 */
[----:B------:R-:W-:Y:S01]  /*2710*/  ULEA.HI UR4, UR5, UR5, URZ, 0x1 ;  /* 0x0000000505047291 */ /* 0x000fe2000f8f08ff */
[----:B------:R-:W-:Y:S01]  /*2720*/  FMUL R26, R26, UR6 ;  /* 0x000000061a1a7c20 */ /* 0x000fe20008400000 */
[----:B------:R-:W2:Y:S01]  /*2730*/  MUFU.EX2 R38, R38 ;  /* 0x0000002600267308 */ /* 0x000ea20000000800 */
[----:B---3--:R-:W-:Y:S01]  /*2740*/  FADD R91, R36, 1 ;  /* 0x3f800000245b7421 */ /* 0x008fe20000000000 */
[----:B------:R-:W-:Y:S01]  /*2750*/  FMUL R84, R12, -1.4426950216293334961 ;  /* 0xbfb8aa3b0c547820 */ /* 0x000fe20000400000 */
[----:B------:R-:W-:Y:S01]  /*2760*/  FMUL R78, R21, -1.4426950216293334961 ;  /* 0xbfb8aa3b154e7820 */ /* 0x000fe20000400000 */
[----:B------:R-:W-:Y:S01]  /*2770*/  FMUL R27, R27, UR6 ;  /* 0x000000061b1b7c20 */ /* 0x000fe20008400000 */
[----:B------:R-:W-:Y:S01]  /*2780*/  ULOP3.LUT UR4, UR4, 0xfffffffe, URZ, 0xc0, !UPT ;  /* 0xfffffffe04047892 */ /* 0x000fe2000f8ec0ff */
[----:B------:R-:W-:Y:S01]  /*2790*/  FMUL R32, R32, UR6 ;  /* 0x0000000620207c20 */ /* 0x000fe20008400000 */
[----:B------:R-:W-:Y:S01]  /*27a0*/  FMUL R34, R34, UR6 ;  /* 0x0000000622227c20 */ /* 0x000fe20008400000 */
[----:B------:R-:W3:Y:S01]  /*27b0*/  MUFU.RCP R80, R80 ;  /* 0x0000005000507308 */ /* 0x000ee20000001000 */
[----:B----4-:R-:W-:Y:S01]  /*27c0*/  FADD R81, R37, 1 ;  /* 0x3f80000025517421 */ /* 0x010fe20000000000 */
[----:B------:R-:W-:Y:S01]  /*27d0*/  UIADD3 UR4, UPT, UPT, UR5, -UR4, URZ ;  /* 0x8000000405047290 */ /* 0x000fe2000fffe0ff */
[----:B------:R-:W-:Y:S01]  /*27e0*/  FMUL R35, R35, UR6 ;  /* 0x0000000623237c20 */ /* 0x000fe20008400000 */
[----:B------:R-:W-:Y:S01]  /*27f0*/  FMUL R33, R33, UR6 ;  /* 0x0000000621217c20 */ /* 0x000fe20008400000 */
[----:B------:R-:W-:Y:S01]  /*2800*/  FMUL R65, R65, UR6 ;  /* 0x0000000641417c20 */ /* 0x000fe20008400000 */
[----:B------:R-:W-:Y:S01]  /*2810*/  FMUL R67, R67, UR6 ;  /* 0x0000000643437c20 */ /* 0x000fe20008400000 */
[----:B------:R-:W-:Y:S01]  /*2820*/  FMUL R64, R64, UR6 ;  /* 0x0000000640407c20 */ /* 0x000fe20008400000 */
[----:B------:R-:W4:Y:S01]  /*2830*/  MUFU.RCP R81, R81 ;  /* 0x0000005100517308 */ /* 0x000f220000001000 */
[----:B-1----:R-:W-:Y:S01]  /*2840*/  F2FP.BF16.F32.PACK_AB R7, R59, R58 ;  /* 0x0000003a3b07723e */ /* 0x002fe200000010ff */
[----:B--2---:R-:W-:Y:S01]  /*2850*/  FADD R90, R38, 1 ;  /* 0x3f800000265a7421 */ /* 0x004fe20000000000 */
[----:B------:R-:W-:Y:S01]  /*2860*/  F2FP.BF16.F32.PACK_AB R6, R57, R56 ;  /* 0x000000383906723e */ /* 0x000fe200000010ff */
[----:B------:R-:W-:Y:S01]  /*2870*/  FMUL R83, R11, -1.4426950216293334961 ;  /* 0xbfb8aa3b0b537820 */ /* 0x000fe20000400000 */
[----:B------:R-:W-:-:S02]  /*2880*/  F2FP.BF16.F32.PACK_AB R5, R55, R54 ;  /* 0x000000363705723e */ /* 0x000fc400000010ff */
[----:B------:R-:W-:Y:S01]  /*2890*/  F2FP.BF16.F32.PACK_AB R4, R53, R52 ;  /* 0x000000343504723e */ /* 0x000fe200000010ff */
[----:B------:R-:W-:Y:S01]  /*28a0*/  MUFU.RCP R90, R90 ;  /* 0x0000005a005a7308 */ /* 0x000fe20000001000 */
[----:B---3--:R-:W-:-:S03]  /*28b0*/  FMUL R37, R79, R80 ;  /* 0x000000504f257220 */ /* 0x008fc60000400000 */
[----:B------:R1:W-:Y:S04]  /*28c0*/  STS.128 [R88], R4 ;  /* 0x0000000458007388 */ /* 0x0003e80000000c00 */
[----:B------:R-:W-:Y:S01]  /*28d0*/  MUFU.EX2 R87, R87 ;  /* 0x0000005700577308 */ /* 0x000fe20000000800 */
[----:B----4-:R-:W-:-:S07]  /*28e0*/  FMUL R81, R8, R81 ;  /* 0x0000005108517220 */ /* 0x010fce0000400000 */
[----:B------:R-:W2:Y:S08]  /*28f0*/  MUFU.EX2 R83, R83 ;  /* 0x0000005300537308 */ /* 0x000eb00000000800 */
[----:B------:R-:W3:Y:S08]  /*2900*/  MUFU.EX2 R39, R39 ;  /* 0x0000002700277308 */ /* 0x000ef00000000800 */
[----:B------:R-:W4:Y:S01]  /*2910*/  MUFU.EX2 R84, R84 ;  /* 0x0000005400547308 */ /* 0x000f220000000800 */
[----:B--2---:R-:W-:Y:S01]  /*2920*/  FADD R83, R83, 1 ;  /* 0x3f80000053537421 */ /* 0x004fe20000000000 */
[----:B-1----:R-:W-:Y:S01]  /*2930*/  FMUL R5, R17, -1.4426950216293334961 ;  /* 0xbfb8aa3b11057820 */ /* 0x002fe20000400000 */
[----:B------:R-:W-:Y:S01]  /*2940*/  FMUL R6, R18, -1.4426950216293334961 ;  /* 0xbfb8aa3b12067820 */ /* 0x000fe20000400000 */
[----:B------:R-:W-:Y:S01]  /*2950*/  FMUL R88, R19, -1.4426950216293334961 ;  /* 0xbfb8aa3b13587820 */ /* 0x000fe20000400000 */
[----:B------:R-:W-:-:S03]  /*2960*/  FMUL R7, R20, -1.4426950216293334961 ;  /* 0xbfb8aa3b14077820 */ /* 0x000fc60000400000 */
[----:B------:R-:W1:Y:S01]  /*2970*/  MUFU.EX2 R4, R89 ;  /* 0x0000005900047308 */ /* 0x000e620000000800 */
[----:B---3--:R-:W-:-:S07]  /*2980*/  FADD R93, R39, 1 ;  /* 0x3f800000275d7421 */ /* 0x008fce0000000000 */
[----:B------:R-:W2:Y:S01]  /*2990*/  MUFU.RCP R89, R92 ;  /* 0x0000005c00597308 */ /* 0x000ea20000001000 */
[----:B----4-:R-:W-:-:S07]  /*29a0*/  FADD R39, R84, 1 ;  /* 0x3f80000054277421 */ /* 0x010fce0000000000 */
[----:B------:R-:W-:Y:S01]  /*29b0*/  MUFU.EX2 R5, R5 ;  /* 0x0000000500057308 */ /* 0x000fe20000000800 */
[----:B-1----:R-:W-:-:S07]  /*29c0*/  FADD R4, R4, 1 ;  /* 0x3f80000004047421 */ /* 0x002fce0000000000 */
[----:B------:R-:W-:Y:S01]  /*29d0*/  MUFU.EX2 R6, R6 ;  /* 0x0000000600067308 */ /* 0x000fe20000000800 */
[----:B--2---:R-:W-:-:S04]  /*29e0*/  FMUL R36, R76, R89 ;  /* 0x000000594c247220 */ /* 0x004fc80000400000 */
[----:B------:R-:W-:Y:S01]  /*29f0*/  FMUL R71, R71, R36 ;  /* 0x0000002447477220 */ /* 0x000fe20000400000 */
[----:B------:R-:W-:Y:S01]  /*2a00*/  FMUL R36, R22, UR6 ;  /* 0x0000000616247c20 */ /* 0x000fe20008400000 */
[----:B------:R-:W-:Y:S01]  /*2a10*/  FMUL R22, R74, R37 ;  /* 0x000000254a167220 */ /* 0x000fe20000400000 */
[----:B------:R-:W1:Y:S01]  /*2a20*/  MUFU.RCP R89, R91 ;  /* 0x0000005b00597308 */ /* 0x000e620000001000 */
[----:B------:R-:W-:Y:S01]  /*2a30*/  FMUL R37, R23, UR6 ;  /* 0x0000000617257c20 */ /* 0x000fe20008400000 */
[----:B------:R-:W-:-:S03]  /*2a40*/  FMUL R92, R36, -1.4426950216293334961 ;  /* 0xbfb8aa3b245c7820 */ /* 0x000fc60000400000 */
[----:B------:R-:W-:-:S03]  /*2a50*/  FMUL R74, R37, -1.4426950216293334961 ;  /* 0xbfb8aa3b254a7820 */ /* 0x000fc60000400000 */
[----:B------:R-:W-:Y:S08]  /*2a60*/  MUFU.EX2 R85, R85 ;  /* 0x0000005500557308 */ /* 0x000ff00000000800 */
[----:B------:R-:W-:Y:S01]  /*2a70*/  MUFU.RCP R39, R39 ;  /* 0x0000002700277308 */ /* 0x000fe20000001000 */
[----:B-1----:R-:W-:Y:S01]  /*2a80*/  FMUL R38, R82, R89 ;  /* 0x0000005952267220 */ /* 0x002fe20000400000 */
[----:B------:R-:W-:-:S03]  /*2a90*/  FMUL R91, R27, -1.4426950216293334961 ;  /* 0xbfb8aa3b1b5b7820 */ /* 0x000fc60000400000 */
[----:B------:R-:W-:Y:S01]  /*2aa0*/  FMUL R23, R73, R38 ;  /* 0x0000002649177220 */ /* 0x000fe20000400000 */
[----:B------:R-:W-:Y:S01]  /*2ab0*/  FMUL R38, R24, UR6 ;  /* 0x0000000618267c20 */ /* 0x000fe20008400000 */
[----:B------:R-:W-:Y:S01]  /*2ac0*/  FMUL R24, R40, R81 ;  /* 0x0000005128187220 */ /* 0x000fe20000400000 */
[----:B------:R-:W-:Y:S01]  /*2ad0*/  FMUL R40, R9, R90 ;  /* 0x0000005a09287220 */ /* 0x000fe20000400000 */
[----:B------:R-:W-:Y:S01]  /*2ae0*/  FMUL R73, R25, UR6 ;  /* 0x0000000619497c20 */ /* 0x000fe20008400000 */
[----:B------:R-:W1:Y:S01]  /*2af0*/  MUFU.RCP R81, R93 ;  /* 0x0000005d00517308 */ /* 0x000e620000001000 */
[----:B------:R-:W-:Y:S01]  /*2b00*/  FMUL R90, R26, -1.4426950216293334961 ;  /* 0xbfb8aa3b1a5a7820 */ /* 0x000fe20000400000 */
[----:B------:R-:W-:Y:S01]  /*2b10*/  FMUL R25, R41, R40 ;  /* 0x0000002829197220 */ /* 0x000fe20000400000 */
[----:B------:R-:W-:Y:S01]  /*2b20*/  FADD R40, R87, 1 ;  /* 0x3f80000057287421 */ /* 0x000fe20000000000 */
[----:B------:R-:W-:Y:S01]  /*2b30*/  FMUL R89, R73, -1.4426950216293334961 ;  /* 0xbfb8aa3b49597820 */ /* 0x000fe20000400000 */
[----:B------:R-:W-:-:S03]  /*2b40*/  MOV R87, UR4 ;  /* 0x0000000400577c02 */ /* 0x000fc60008000f00 */
[----:B------:R-:W2:Y:S08]  /*2b50*/  MUFU.RCP R41, R83 ;  /* 0x0000005300297308 */ /* 0x000eb00000001000 */
[----:B------:R-:W3:Y:S01]  /*2b60*/  MUFU.RCP R40, R40 ;  /* 0x0000002800287308 */ /* 0x000ee20000001000 */
[----:B-1----:R-:W-:-:S04]  /*2b70*/  FMUL R81, R10, R81 ;  /* 0x000000510a517220 */ /* 0x002fc80000400000 */
[----:B------:R-:W-:Y:S01]  /*2b80*/  FMUL R42, R42, R81 ;  /* 0x000000512a2a7220 */ /* 0x000fe20000400000 */
[----:B------:R-:W-:Y:S02]  /*2b90*/  FMUL R81, R12, R39 ;  /* 0x000000270c517220 */ /* 0x000fe40000400000 */
[----:B------:R-:W1:Y:S01]  /*2ba0*/  MUFU.EX2 R86, R86 ;  /* 0x0000005600567308 */ /* 0x000e620000000800 */
[----:B--2---:R-:W-:Y:S01]  /*2bb0*/  FMUL R84, R11, R41 ;  /* 0x000000290b547220 */ /* 0x004fe20000400000 */
[----:B------:R-:W-:Y:S01]  /*2bc0*/  FMUL R83, R30, UR6 ;  /* 0x000000061e537c20 */ /* 0x000fe20008400000 */
[----:B------:R-:W-:Y:S01]  /*2bd0*/  FMUL R44, R44, R81 ;  /* 0x000000512c2c7220 */ /* 0x000fe20000400000 */
[----:B------:R-:W-:Y:S01]  /*2be0*/  FMUL R81, R28, UR6 ;  /* 0x000000061c517c20 */ /* 0x000fe20008400000 */
[----:B------:R-:W-:Y:S01]  /*2bf0*/  FMUL R43, R43, R84 ;  /* 0x000000542b2b7220 */ /* 0x000fe20000400000 */
[----:B------:R-:W-:Y:S01]  /*2c00*/  FADD R84, R85, 1 ;  /* 0x3f80000055547421 */ /* 0x000fe20000000000 */
[----:B------:R-:W-:Y:S01]  /*2c10*/  F2FP.BF16.F32.PACK_AB R11, R11, R10 ;  /* 0x0000000a0b0b723e */ /* 0x000fe200000010ff */
[----:B------:R-:W2:Y:S01]  /*2c20*/  MUFU.EX2 R88, R88 ;  /* 0x0000005800587308 */ /* 0x000ea20000000800 */
[----:B---3--:R-:W-:Y:S01]  /*2c30*/  FMUL R40, R13, R40 ;  /* 0x000000280d287220 */ /* 0x008fe20000400000 */
[----:B------:R-:W-:Y:S01]  /*2c40*/  FMUL R28, R81, -1.4426950216293334961 ;  /* 0xbfb8aa3b511c7820 */ /* 0x000fe20000400000 */
[----:B------:R-:W-:-:S02]  /*2c50*/  F2FP.BF16.F32.PACK_AB R10, R9, R8 ;  /* 0x00000008090a723e */ /* 0x000fc400000010ff */
[----:B------:R-:W-:Y:S01]  /*2c60*/  FMUL R45, R45, R40 ;  /* 0x000000282d2d7220 */ /* 0x000fe20000400000 */
[----:B------:R-:W-:Y:S01]  /*2c70*/  FADD R40, R5, 1 ;  /* 0x3f80000005287421 */ /* 0x000fe20000000000 */
[----:B------:R-:W-:Y:S01]  /*2c80*/  FADD R5, R6, 1 ;  /* 0x3f80000006057421 */ /* 0x000fe20000000000 */
[----:B------:R-:W3:Y:S01]  /*2c90*/  MUFU.RCP R84, R84 ;  /* 0x0000005400547308 */ /* 0x000ee20000001000 */
[----:B------:R-:W4:Y:S01]  /*2ca0*/  S2R R6, SR_TID.X ;  /* 0x0000000000067919 */ /* 0x000f220000002100 */
[----:B-1----:R-:W-:Y:S01]  /*2cb0*/  FADD R86, R86, 1 ;  /* 0x3f80000056567421 */ /* 0x002fe20000000000 */
[----:B------:R-:W-:Y:S02]  /*2cc0*/  F2FP.BF16.F32.PACK_AB R43, R43, R42 ;  /* 0x0000002a2b2b723e */ /* 0x000fe400000010ff */
[----:B------:R-:W-:-:S03]  /*2cd0*/  F2FP.BF16.F32.PACK_AB R42, R25, R24 ;  /* 0x00000018192a723e */ /* 0x000fc600000010ff */
[----:B------:R-:W1:Y:S01]  /*2ce0*/  MUFU.RCP R39, R4 ;  /* 0x0000000400277308 */ /* 0x000e620000001000 */
[----:B--2---:R-:W-:-:S07]  /*2cf0*/  FADD R88, R88, 1 ;  /* 0x3f80000058587421 */ /* 0x004fce0000000000 */
[----:B------:R-:W2:Y:S01]  /*2d00*/  MUFU.RCP R40, R40 ;  /* 0x0000002800287308 */ /* 0x000ea20000001000 */
[----:B---3--:R-:W-:-:S04]  /*2d10*/  FMUL R84, R15, R84 ;  /* 0x000000540f547220 */ /* 0x008fc80000400000 */
[----:B------:R-:W-:Y:S01]  /*2d20*/  FMUL R47, R47, R84 ;  /* 0x000000542f2f7220 */ /* 0x000fe20000400000 */
[----:B------:R-:W-:Y:S02]  /*2d30*/  FMUL R84, R29, UR6 ;  /* 0x000000061d547c20 */ /* 0x000fe40008400000 */
[----:B------:R-:W3:Y:S01]  /*2d40*/  MUFU.RCP R5, R5 ;  /* 0x0000000500057308 */ /* 0x000ee20000001000 */
[----:B-1----:R-:W-:-:S04]  /*2d50*/  FMUL R39, R16, R39 ;  /* 0x0000002710277220 */ /* 0x002fc80000400000 */
[----:B------:R-:W-:Y:S01]  /*2d60*/  FMUL R48, R48, R39 ;  /* 0x0000002730307220 */ /* 0x000fe20000400000 */
[----:B------:R-:W-:Y:S02]  /*2d70*/  FMUL R39, R84, -1.4426950216293334961 ;  /* 0xbfb8aa3b54277820 */ /* 0x000fe40000400000 */
[----:B------:R-:W1:Y:S01]  /*2d80*/  MUFU.RCP R41, R86 ;  /* 0x0000005600297308 */ /* 0x000e620000001000 */
[----:B--2---:R-:W-:Y:S01]  /*2d90*/  FMUL R40, R17, R40 ;  /* 0x0000002811287220 */ /* 0x004fe20000400000 */
[----:B----4-:R-:W-:Y:S01]  /*2da0*/  LEA R85, R6, UR11, 0x6 ;  /* 0x0000000b06557c11 */ /* 0x010fe2000f8e30ff */
[----:B------:R-:W-:Y:S02]  /*2db0*/  FMUL R6, R33, -1.4426950216293334961 ;  /* 0xbfb8aa3b21067820 */ /* 0x000fe40000400000 */
[----:B------:R-:W-:-:S03]  /*2dc0*/  FMUL R49, R49, R40 ;  /* 0x0000002831317220 */ /* 0x000fc60000400000 */
[----:B------:R-:W2:Y:S01]  /*2dd0*/  MUFU.RCP R4, R88 ;  /* 0x0000005800047308 */ /* 0x000ea20000001000 */
[----:B---3--:R-:W-:-:S04]  /*2de0*/  FMUL R29, R18, R5 ;  /* 0x00000005121d7220 */ /* 0x008fc80000400000 */
[----:B------:R-:W-:Y:S01]  /*2df0*/  FMUL R40, R50, R29 ;  /* 0x0000001d32287220 */ /* 0x000fe20000400000 */
[----:B------:R-:W-:Y:S01]  /*2e00*/  IADD3 R50, PT, PT, R85, 0x400, RZ ;  /* 0x0000040055327810 */ /* 0x000fe20007ffe0ff */
[----:B------:R-:W-:Y:S01]  /*2e10*/  FMUL R29, R83, -1.4426950216293334961 ;  /* 0xbfb8aa3b531d7820 */ /* 0x000fe20000400000 */
[----:B------:R-:W3:Y:S01]  /*2e20*/  MUFU.EX2 R7, R7 ;  /* 0x0000000700077308 */ /* 0x000ee20000000800 */
[----:B-1----:R-:W-:Y:S01]  /*2e30*/  FMUL R41, R14, R41 ;  /* 0x000000290e297220 */ /* 0x002fe20000400000 */
[----:B------:R-:W-:-:S03]  /*2e40*/  FMUL R86, R31, UR6 ;  /* 0x000000061f567c20 */ /* 0x000fc60008400000 */
[----:B------:R-:W-:Y:S01]  /*2e50*/  FMUL R46, R46, R41 ;  /* 0x000000292e2e7220 */ /* 0x000fe20000400000 */
[----:B------:R-:W-:Y:S02]  /*2e60*/  FMUL R30, R86, -1.4426950216293334961 ;  /* 0xbfb8aa3b561e7820 */ /* 0x000fe40000400000 */
[----:B------:R1:W4:Y:S01]  /*2e70*/  MUFU.EX2 R80, R92 ;  /* 0x0000005c00507308 */ /* 0x0003220000000800 */
[C---:B--2---:R-:W-:Y:S01]  /*2e80*/  FMUL R4, R19.reuse, R4 ;  /* 0x0000000413047220 */ /* 0x044fe20000400000 */
[----:B------:R-:W-:Y:S02]  /*2e90*/  F2FP.BF16.F32.PACK_AB R19, R19, R18 ;  /* 0x000000121313723e */ /* 0x000fe400000010ff */
[----:B------:R-:W-:Y:S01]  /*2ea0*/  F2FP.BF16.F32.PACK_AB R18, R17, R16 ;  /* 0x000000101112723e */ /* 0x000fe200000010ff */
[----:B------:R-:W-:Y:S01]  /*2eb0*/  FMUL R41, R51, R4 ;  /* 0x0000000433297220 */ /* 0x000fe20000400000 */
[----:B------:R-:W-:Y:S01]  /*2ec0*/  FMUL R4, R32, -1.4426950216293334961 ;  /* 0xbfb8aa3b20047820 */ /* 0x000fe20000400000 */
[----:B------:R-:W-:Y:S01]  /*2ed0*/  F2FP.BF16.F32.PACK_AB R17, R15, R14 ;  /* 0x0000000e0f11723e */ /* 0x000fe200000010ff */
[----:B------:R2:W-:Y:S01]  /*2ee0*/  MUFU.EX2 R5, R39 ;  /* 0x0000002700057308 */ /* 0x0005e20000000800 */
[----:B---3--:R-:W-:Y:S01]  /*2ef0*/  FADD R31, R7, 1 ;  /* 0x3f800000071f7421 */ /* 0x008fe20000000000 */
[----:B------:R-:W-:-:S02]  /*2f00*/  IADD3 R7, PT, PT, R85, 0x420, RZ ;  /* 0x0000042055077810 */ /* 0x000fc40007ffe0ff */
[----:B------:R-:W-:-:S04]  /*2f10*/  F2FP.BF16.F32.PACK_AB R16, R13, R12 ;  /* 0x0000000c0d10723e */ /* 0x000fc800000010ff */
[----:B------:R-:W3:Y:S01]  /*2f20*/  MUFU.EX2 R78, R78 ;  /* 0x0000004e004e7308 */ /* 0x000ee20000000800 */
[----:B-1----:R-:W-:Y:S01]  /*2f30*/  FMUL R92, R38, -1.4426950216293334961 ;  /* 0xbfb8aa3b265c7820 */ /* 0x002fe20000400000 */
[----:B----4-:R-:W-:Y:S01]  /*2f40*/  FADD R93, R80, 1 ;  /* 0x3f800000505d7421 */ /* 0x010fe20000000000 */
[----:B------:R-:W-:-:S05]  /*2f50*/  IADD3 R80, PT, PT, R85, 0x430, RZ ;  /* 0x0000043055507810 */ /* 0x000fca0007ffe0ff */
[----:B------:R-:W-:Y:S01]  /*2f60*/  MUFU.EX2 R92, R92 ;  /* 0x0000005c005c7308 */ /* 0x000fe20000000800 */
[----:B--2---:R-:W-:-:S04]  /*2f70*/  SHF.R.U32.HI R39, RZ, 0x3, R50 ;  /* 0x00000003ff277819 */ /* 0x004fc80000011632 */
[----:B------:R-:W-:Y:S02]  /*2f80*/  LOP3.LUT R39, R50, 0x30, R39, 0x78, !PT ;  /* 0x0000003032277812 */ /* 0x000fe400078e7827 */
[----:B------:R-:W-:Y:S01]  /*2f90*/  IADD3 R50, PT, PT, R85, 0x410, RZ ;  /* 0x0000041055327810 */ /* 0x000fe20007ffe0ff */
[----:B------:R-:W1:Y:S01]  /*2fa0*/  MUFU.EX2 R74, R74 ;  /* 0x0000004a004a7308 */ /* 0x000e620000000800 */
[----:B---3--:R-:W-:Y:S02]  /*2fb0*/  FADD R78, R78, 1 ;  /* 0x3f8000004e4e7421 */ /* 0x008fe40000000000 */
[----:B------:R-:W-:-:S04]  /*2fc0*/  SHF.R.U32.HI R51, RZ, 0x3, R50 ;  /* 0x00000003ff337819 */ /* 0x000fc80000011632 */
[----:B------:R-:W-:Y:S01]  /*2fd0*/  LOP3.LUT R51, R50, 0x30, R51, 0x78, !PT ;  /* 0x0000003032337812 */ /* 0x000fe200078e7833 */
[----:B------:R-:W2:Y:S01]  /*2fe0*/  MUFU.EX2 R89, R89 ;  /* 0x0000005900597308 */ /* 0x000ea20000000800 */
[----:B------:R-:W-:Y:S02]  /*2ff0*/  SHF.R.U32.HI R50, RZ, 0x3, R7 ;  /* 0x00000003ff327819 */ /* 0x000fe40000011607 */
[----:B------:R-:W-:Y:S02]  /*3000*/  LEA R51, R87, R51, 0xd ;  /* 0x0000003357337211 */ /* 0x000fe400078e68ff */
[----:B------:R-:W-:Y:S02]  /*3010*/  LOP3.LUT R50, R7, 0x30, R50, 0x78, !PT ;  /* 0x0000003007327812 */ /* 0x000fe400078e7832 */
[----:B------:R-:W-:Y:S01]  /*3020*/  SHF.R.U32.HI R7, RZ, 0x3, R80 ;  /* 0x00000003ff077819 */ /* 0x000fe20000011650 */
[----:B------:R-:W3:Y:S01]  /*3030*/  MUFU.RCP R31, R31 ;  /* 0x0000001f001f7308 */ /* 0x000ee20000001000 */
[----:B-1----:R-:W-:Y:S01]  /*3040*/  FADD R88, R74, 1 ;  /* 0x3f8000004a587421 */ /* 0x002fe20000000000 */
[----:B------:R-:W-:-:S02]  /*3050*/  LEA R74, R87, R39, 0xd ;  /* 0x00000027574a7211 */ /* 0x000fc400078e68ff */
[----:B------:R-:W-:Y:S01]  /*3060*/  LOP3.LUT R80, R80, 0x30, R7, 0x78, !PT ;  /* 0x0000003050507812 */ /* 0x000fe200078e7807 */
[----:B------:R-:W-:Y:S01]  /*3070*/  FADD R7, R92, 1 ;  /* 0x3f8000005c077421 */ /* 0x000fe20000000000 */
[C---:B------:R-:W-:Y:S02]  /*3080*/  LEA R50, R87.reuse, R50, 0xd ;  /* 0x0000003257327211 */ /* 0x040fe400078e68ff */
[----:B------:R-:W1:Y:S01]  /*3090*/  MUFU.RCP R78, R78 ;  /* 0x0000004e004e7308 */ /* 0x000e620000001000 */
[----:B------:R-:W-:Y:S01]  /*30a0*/  LEA R39, R87, R80, 0xd ;  /* 0x0000005057277211 */ /* 0x000fe200078e68ff */
[----:B--2---:R-:W-:-:S06]  /*30b0*/  FADD R80, R89, 1 ;  /* 0x3f80000059507421 */ /* 0x004fcc0000000000 */
[----:B------:R-:W2:Y:S01]  /*30c0*/  MUFU.RCP R7, R7 ;  /* 0x0000000700077308 */ /* 0x000ea20000001000 */
[----:B---3--:R-:W-:-:S04]  /*30d0*/  FMUL R31, R20, R31 ;  /* 0x0000001f141f7220 */ /* 0x008fc80000400000 */
[----:B------:R-:W-:-:S03]  /*30e0*/  FMUL R52, R52, R31 ;  /* 0x0000001f34347220 */ /* 0x000fc60000400000 */
[----:B------:R-:W3:Y:S01]  /*30f0*/  MUFU.EX2 R30, R30 ;  /* 0x0000001e001e7308 */ /* 0x000ee20000000800 */
[----:B-1----:R-:W-:-:S04]  /*3100*/  FMUL R78, R21, R78 ;  /* 0x0000004e154e7220 */ /* 0x002fc80000400000 */
[----:B------:R-:W-:-:S03]  /*3110*/  FMUL R53, R53, R78 ;  /* 0x0000004e35357220 */ /* 0x000fc60000400000 */
[----:B------:R-:W1:Y:S01]  /*3120*/  MUFU.EX2 R90, R90 ;  /* 0x0000005a005a7308 */ /* 0x000e620000000800 */
[----:B--2---:R-:W-:-:S04]  /*3130*/  FMUL R7, R38, R7 ;  /* 0x0000000726077220 */ /* 0x004fc80000400000 */
[----:B------:R-:W-:-:S03]  /*3140*/  FMUL R56, R56, R7 ;  /* 0x0000000738387220 */ /* 0x000fc60000400000 */
[----:B------:R-:W2:Y:S01]  /*3150*/  MUFU.EX2 R91, R91 ;  /* 0x0000005b005b7308 */ /* 0x000ea20000000800 */
[----:B---3--:R-:W-:Y:S01]  /*3160*/  FADD R7, R30, 1 ;  /* 0x3f8000001e077421 */ /* 0x008fe20000000000 */
[----:B------:R-:W-:-:S06]  /*3170*/  FMUL R30, R34, -1.4426950216293334961 ;  /* 0xbfb8aa3b221e7820 */ /* 0x000fcc0000400000 */
[----:B------:R-:W3:Y:S01]  /*3180*/  MUFU.RCP R88, R88 ;  /* 0x0000005800587308 */ /* 0x000ee20000001000 */
[----:B-1----:R-:W-:-:S07]  /*3190*/  FADD R31, R90, 1 ;  /* 0x3f8000005a1f7421 */ /* 0x002fce0000000000 */
[----:B------:R-:W1:Y:S01]  /*31a0*/  MUFU.EX2 R28, R28 ;  /* 0x0000001c001c7308 */ /* 0x000e620000000800 */
[----:B--2---:R-:W-:-:S07]  /*31b0*/  FADD R78, R91, 1 ;  /* 0x3f8000005b4e7421 */ /* 0x004fce0000000000 */
[----:B------:R-:W2:Y:S01]  /*31c0*/  MUFU.EX2 R29, R29 ;  /* 0x0000001d001d7308 */ /* 0x000ea20000000800 */
[----:B---3--:R-:W-:-:S04]  /*31d0*/  FMUL R88, R37, R88 ;  /* 0x0000005825587220 */ /* 0x008fc80000400000 */
[----:B------:R-:W-:-:S03]  /*31e0*/  FMUL R55, R55, R88 ;  /* 0x0000005837377220 */ /* 0x000fc60000400000 */
[----:B------:R-:W3:Y:S01]  /*31f0*/  MUFU.RCP R80, R80 ;  /* 0x0000005000507308 */ /* 0x000ee20000001000 */
[----:B-1----:R-:W-:-:S07]  /*3200*/  FADD R28, R28, 1 ;  /* 0x3f8000001c1c7421 */ /* 0x002fce0000000000 */
[----:B------:R-:W1:Y:S01]  /*3210*/  MUFU.RCP R7, R7 ;  /* 0x0000000700077308 */ /* 0x000e620000001000 */
[----:B--2---:R-:W-:Y:S01]  /*3220*/  FADD R88, R29, 1 ;  /* 0x3f8000001d587421 */ /* 0x004fe20000000000 */
[----:B------:R-:W-:Y:S01]  /*3230*/  FADD R29, R5, 1 ;  /* 0x3f800000051d7421 */ /* 0x000fe20000000000 */
[----:B------:R-:W-:-:S05]  /*3240*/  FMUL R5, R63, UR6 ;  /* 0x000000063f057c20 */ /* 0x000fca0008400000 */
[----:B------:R-:W2:Y:S01]  /*3250*/  MUFU.RCP R31, R31 ;  /* 0x0000001f001f7308 */ /* 0x000ea20000001000 */
[----:B---3--:R-:W-:-:S04]  /*3260*/  FMUL R80, R73, R80 ;  /* 0x0000005049507220 */ /* 0x008fc80000400000 */
[----:B------:R-:W-:Y:S01]  /*3270*/  FMUL R57, R57, R80 ;  /* 0x0000005039397220 */ /* 0x000fe20000400000 */
[----:B------:R-:W-:Y:S02]  /*3280*/  FMUL R80, R62, UR6 ;  /* 0x000000063e507c20 */ /* 0x000fe40008400000 */
[----:B------:R-:W3:Y:S01]  /*3290*/  MUFU.RCP R78, R78 ;  /* 0x0000004e004e7308 */ /* 0x000ee20000001000 */
[----:B-1----:R-:W-:Y:S01]  /*32a0*/  FMUL R62, R86, R7 ;  /* 0x00000007563e7220 */ /* 0x002fe20000400000 */
[----:B------:R-:W-:-:S03]  /*32b0*/  FMUL R7, R35, -1.4426950216293334961 ;  /* 0xbfb8aa3b23077820 */ /* 0x000fc60000400000 */
[C---:B------:R-:W-:Y:S01]  /*32c0*/  FMUL R62, R5.reuse, R62 ;  /* 0x0000003e053e7220 */ /* 0x040fe20000400000 */
[----:B------:R-:W-:Y:S02]  /*32d0*/  F2FP.BF16.F32.PACK_AB R5, R5, R80 ;  /* 0x000000500505723e */ /* 0x000fe400000010ff */
[----:B------:R-:W1:Y:S01]  /*32e0*/  MUFU.RCP R28, R28 ;  /* 0x0000001c001c7308 */ /* 0x000e620000001000 */
[----:B--2---:R-:W-:-:S04]  /*32f0*/  FMUL R31, R26, R31 ;  /* 0x0000001f1a1f7220 */ /* 0x004fc80000400000 */
[----:B------:R-:W-:Y:S01]  /*3300*/  FMUL R58, R58, R31 ;  /* 0x0000001f3a3a7220 */ /* 0x000fe20000400000 */
[----:B------:R-:W-:Y:S02]  /*3310*/  FMUL R31, R61, UR6 ;  /* 0x000000063d1f7c20 */ /* 0x000fe40008400000 */
[----:B------:R-:W2:Y:S01]  /*3320*/  MUFU.RCP R29, R29 ;  /* 0x0000001d001d7308 */ /* 0x000ea20000001000 */
[----:B---3--:R-:W-:-:S04]  /*3330*/  FMUL R78, R27, R78 ;  /* 0x0000004e1b4e7220 */ /* 0x008fc80000400000 */
[----:B------:R-:W-:Y:S01]  /*3340*/  FMUL R59, R59, R78 ;  /* 0x0000004e3b3b7220 */ /* 0x000fe20000400000 */
[----:B------:R-:W-:Y:S02]  /*3350*/  FMUL R78, R60, UR6 ;  /* 0x000000063c4e7c20 */ /* 0x000fe40008400000 */
[----:B------:R-:W3:Y:S01]  /*3360*/  MUFU.EX2 R4, R4 ;  /* 0x0000000400047308 */ /* 0x000ee20000000800 */
[----:B-1----:R-:W-:Y:S01]  /*3370*/  FMUL R61, R81, R28 ;  /* 0x0000001c513d7220 */ /* 0x002fe20000400000 */
[C---:B------:R-:W-:Y:S02]  /*3380*/  LEA R28, R77.reuse, R69, 0xe ;  /* 0x000000454d1c7211 */ /* 0x040fe400078e70ff */
[----:B------:R-:W-:Y:S01]  /*3390*/  LEA R77, R77, R68, 0xe ;  /* 0x000000444d4d7211 */ /* 0x000fe200078e70ff */
[----:B------:R-:W-:-:S03]  /*33a0*/  FMUL R61, R78, R61 ;  /* 0x0000003d4e3d7220 */ /* 0x000fc60000400000 */
[----:B------:R-:W1:Y:S01]  /*33b0*/  MUFU.EX2 R30, R30 ;  /* 0x0000001e001e7308 */ /* 0x000e620000000800 */
[----:B--2---:R-:W-:-:S04]  /*33c0*/  FMUL R60, R84, R29 ;  /* 0x0000001d543c7220 */ /* 0x004fc80000400000 */
[----:B------:R-:W-:-:S03]  /*33d0*/  FMUL R60, R31, R60 ;  /* 0x0000003c1f3c7220 */ /* 0x000fc60000400000 */
[----:B------:R-:W2:Y:S01]  /*33e0*/  MUFU.EX2 R7, R7 ;  /* 0x0000000700077308 */ /* 0x000ea20000000800 */
[----:B---3--:R-:W-:Y:S01]  /*33f0*/  FADD R29, R4, 1 ;  /* 0x3f800000041d7421 */ /* 0x008fe20000000000 */
[----:B------:R-:W-:Y:S02]  /*3400*/  F2FP.BF16.F32.PACK_AB R4, R31, R78 ;  /* 0x0000004e1f04723e */ /* 0x000fe400000010ff */
[----:B------:R-:W-:Y:S02]  /*3410*/  IADD3 R78, PT, PT, R28, 0x60, RZ ;  /* 0x000000601c4e7810 */ /* 0x000fe40007ffe0ff */
[----:B------:R-:W-:Y:S02]  /*3420*/  F2FP.BF16.F32.PACK_AB R12, R60, R61 ;  /* 0x0000003d3c0c723e */ /* 0x000fe400000010ff */
[----:B------:R-:W3:Y:S01]  /*3430*/  MUFU.EX2 R6, R6 ;  /* 0x0000000600067308 */ /* 0x000ee20000000800 */
[----:B------:R-:W-:Y:S01]  /*3440*/  SHF.R.U32.HI R9, RZ, 0x3, R78 ;  /* 0x00000003ff097819 */ /* 0x000fe2000001164e */
[----:B-1----:R-:W-:Y:S01]  /*3450*/  FADD R31, R30, 1 ;  /* 0x3f8000001e1f7421 */ /* 0x002fe20000000000 */
[----:B------:R-:W-:-:S02]  /*3460*/  FMUL R30, R66, UR6 ;  /* 0x00000006421e7c20 */ /* 0x000fc40008400000 */
[----:B------:R-:W-:Y:S02]  /*3470*/  LOP3.LUT R78, R78, 0x70, R9, 0x78, !PT ;  /* 0x000000704e4e7812 */ /* 0x000fe400078e7809 */
[----:B------:R-:W-:Y:S01]  /*3480*/  F2FP.BF16.F32.PACK_AB R9, R82, R79 ;  /* 0x0000004f5209723e */ /* 0x000fe200000010ff */
[----:B------:R-:W1:Y:S01]  /*3490*/  MUFU.RCP R85, R93 ;  /* 0x0000005d00557308 */ /* 0x000e620000001000 */
[----:B--2---:R-:W-:Y:S01]  /*34a0*/  FADD R82, R7, 1 ;  /* 0x3f80000007527421 */ /* 0x004fe20000000000 */
[----:B------:R-:W-:-:S06]  /*34b0*/  F2FP.BF16.F32.PACK_AB R7, R67, R30 ;  /* 0x0000001e4307723e */ /* 0x000fcc00000010ff */
[----:B------:R-:W2:Y:S01]  /*34c0*/  MUFU.RCP R88, R88 ;  /* 0x0000005800587308 */ /* 0x000ea20000001000 */
[----:B---3--:R-:W-:-:S07]  /*34d0*/  FADD R6, R6, 1 ;  /* 0x3f80000006067421 */ /* 0x008fce0000000000 */
[----:B------:R-:W3:Y:S01]  /*34e0*/  MUFU.RCP R29, R29 ;  /* 0x0000001d001d7308 */ /* 0x000ee20000001000 */
[----:B-1----:R-:W-:-:S04]  /*34f0*/  FMUL R85, R36, R85 ;  /* 0x0000005524557220 */ /* 0x002fc80000400000 */
[----:B------:R-:W-:Y:S01]  /*3500*/  FMUL R54, R54, R85 ;  /* 0x0000005536367220 */ /* 0x000fe20000400000 */
[----:B------:R-:W-:Y:S02]  /*3510*/  IADD3 R85, PT, PT, R28, 0x40, RZ ;  /* 0x000000401c557810 */ /* 0x000fe40007ffe0ff */
[----:B------:R-:W1:Y:S01]  /*3520*/  MUFU.RCP R31, R31 ;  /* 0x0000001f001f7308 */ /* 0x000e620000001000 */
[----:B--2---:R-:W-:Y:S01]  /*3530*/  FMUL R63, R83, R88 ;  /* 0x00000058533f7220 */ /* 0x004fe20000400000 */
[----:B------:R-:W-:-:S03]  /*3540*/  SHF.R.U32.HI R8, RZ, 0x3, R85 ;  /* 0x00000003ff087819 */ /* 0x000fc60000011655 */
[----:B------:R-:W-:Y:S01]  /*3550*/  FMUL R63, R80, R63 ;  /* 0x0000003f503f7220 */ /* 0x000fe20000400000 */
[C---:B------:R-:W-:Y:S02]  /*3560*/  IADD3 R80, PT, PT, R28.reuse, 0x50, RZ ;  /* 0x000000501c507810 */ /* 0x040fe40007ffe0ff */
[----:B------:R-:W2:Y:S01]  /*3570*/  MUFU.RCP R82, R82 ;  /* 0x0000005200527308 */ /* 0x000ea20000001000 */
[----:B------:R-:W-:Y:S01]  /*3580*/  IADD3 R28, PT, PT, R28, 0x70, RZ ;  /* 0x000000701c1c7810 */ /* 0x000fe20007ffe0ff */
[----:B---3--:R-:W-:Y:S01]  /*3590*/  FMUL R29, R32, R29 ;  /* 0x0000001d201d7220 */ /* 0x008fe20000400000 */
[----:B------:R-:W-:Y:S02]  /*35a0*/  LOP3.LUT R85, R85, 0x70, R8, 0x78, !PT ;  /* 0x0000007055557812 */ /* 0x000fe400078e7808 */
[----:B------:R-:W-:Y:S02]  /*35b0*/  F2FP.BF16.F32.PACK_AB R8, R76, R75 ;  /* 0x0000004b4c08723e */ /* 0x000fe400000010ff */
[----:B------:R-:W-:Y:S01]  /*35c0*/  SHF.R.U32.HI R75, RZ, 0x3, R28 ;  /* 0x00000003ff4b7819 */ /* 0x000fe2000001161c */
[----:B------:R-:W3:Y:S01]  /*35d0*/  MUFU.RCP R66, R6 ;  /* 0x0000000600427308 */ /* 0x000ee20000001000 */
[----:B------:R-:W-:Y:S01]  /*35e0*/  SHF.R.U32.HI R87, RZ, 0x3, R80 ;  /* 0x00000003ff577819 */ /* 0x000fe20000011650 */
[----:B-1----:R-:W-:Y:S01]  /*35f0*/  FMUL R31, R34, R31 ;  /* 0x0000001f221f7220 */ /* 0x002fe20000400000 */
[----:B------:R-:W-:-:S02]  /*3600*/  LOP3.LUT R76, R28, 0x70, R75, 0x78, !PT ;  /* 0x000000701c4c7812 */ /* 0x000fc400078e784b */
[----:B------:R-:W-:Y:S01]  /*3610*/  LOP3.LUT R80, R80, 0x70, R87, 0x78, !PT ;  /* 0x0000007050507812 */ /* 0x000fe200078e7857 */
[----:B------:R-:W-:Y:S01]  /*3620*/  FMUL R75, R30, R31 ;  /* 0x0000001f1e4b7220 */ /* 0x000fe20000400000 */
[----:B------:R-:W-:Y:S01]  /*3630*/  F2FP.BF16.F32.PACK_AB R31, R27, R26 ;  /* 0x0000001a1b1f723e */ /* 0x000fe200000010ff */
[C---:B--2---:R-:W-:Y:S01]  /*3640*/  FMUL R82, R35.reuse, R82 ;  /* 0x0000005223527220 */ /* 0x044fe20000400000 */
[----:B------:R-:W-:Y:S02]  /*3650*/  F2FP.BF16.F32.PACK_AB R35, R35, R34 ;  /* 0x000000222323723e */ /* 0x000fe400000010ff */
[----:B------:R-:W-:Y:S01]  /*3660*/  F2FP.BF16.F32.PACK_AB R30, R73, R38 ;  /* 0x00000026491e723e */ /* 0x000fe200000010ff */
[----:B------:R-:W-:Y:S01]  /*3670*/  FMUL R82, R67, R82 ;  /* 0x0000005243527220 */ /* 0x000fe20000400000 */
[----:B------:R-:W-:Y:S02]  /*3680*/  F2FP.BF16.F32.PACK_AB R28, R21, R20 ;  /* 0x00000014151c723e */ /* 0x000fe400000010ff */
[C---:B------:R-:W-:Y:S01]  /*3690*/  F2FP.BF16.F32.PACK_AB R34, R33.reuse, R32 ;  /* 0x000000202122723e */ /* 0x040fe200000010ff */
[----:B---3--:R-:W-:Y:S01]  /*36a0*/  FMUL R66, R33, R66 ;  /* 0x0000004221427220 */ /* 0x008fe20000400000 */
[----:B------:R-:W-:Y:S01]  /*36b0*/  F2FP.BF16.F32.PACK_AB R6, R65, R64 ;  /* 0x000000404106723e */ /* 0x000fe200000010ff */
[----:B------:R-:W-:Y:S01]  /*36c0*/  FMUL R64, R64, R29 ;  /* 0x0000001d40407220 */ /* 0x000fe20000400000 */
[----:B------:R-:W-:Y:S01]  /*36d0*/  F2FP.BF16.F32.PACK_AB R29, R37, R36 ;  /* 0x00000024251d723e */ /* 0x000fe200000010ff */
[----:B------:R-:W-:Y:S01]  /*36e0*/  FMUL R65, R65, R66 ;  /* 0x0000004241417220 */ /* 0x000fe20000400000 */
[----:B------:R-:W-:Y:S01]  /*36f0*/  F2FP.BF16.F32.PACK_AB R33, R86, R83 ;  /* 0x000000535621723e */ /* 0x000fe200000010ff */
[----:B------:R1:W-:Y:S01]  /*3700*/  STS.128 [R77], R4 ;  /* 0x000000044d007388 */ /* 0x0003e20000000c00 */
[----:B------:R-:W-:-:S02]  /*3710*/  F2FP.BF16.F32.PACK_AB R32, R84, R81 ;  /* 0x000000515420723e */ /* 0x000fc400000010ff */
[----:B------:R-:W-:Y:S01]  /*3720*/  F2FP.BF16.F32.PACK_AB R15, R82, R75 ;  /* 0x0000004b520f723e */ /* 0x000fe200000010ff */
[----:B------:R2:W-:Y:S01]  /*3730*/  STS.128 [R85], R8 ;  /* 0x0000000855007388 */ /* 0x0005e20000000c00 */
[----:B------:R-:W-:Y:S02]  /*3740*/  F2FP.BF16.F32.PACK_AB R14, R65, R64 ;  /* 0x00000040410e723e */ /* 0x000fe400000010ff */
[----:B------:R-:W-:Y:S01]  /*3750*/  F2FP.BF16.F32.PACK_AB R13, R62, R63 ;  /* 0x0000003f3e0d723e */ /* 0x000fe200000010ff */
[----:B------:R3:W-:Y:S04]  /*3760*/  STS.128 [R80], R16 ;  /* 0x0000001050007388 */ /* 0x0007e80000000c00 */
[----:B------:R3:W-:Y:S04]  /*3770*/  STS.128 [R78], R28 ;  /* 0x0000001c4e007388 */ /* 0x0007e80000000c00 */
[----:B------:R3:W-:Y:S01]  /*3780*/  STS.128 [R76], R32 ;  /* 0x000000204c007388 */ /* 0x0007e20000000c00 */
[----:B------:R4:W-:Y:S06]  /*3790*/  MEMBAR.ALL.CTA ;  /* 0x0000000000007992 */ /* 0x0009ec0000008000 */
[----:B----4-:R-:W4:Y:S01]  /*37a0*/  FENCE.VIEW.ASYNC.S ;  /* 0x00000000000073c6 */ /* 0x010f220000000000 */
[----:B-1----:R-:W-:-:S02]  /*37b0*/  F2FP.BF16.F32.PACK_AB R7, R41, R40 ;  /* 0x000000282907723e */ /* 0x002fc400000010ff */
[----:B------:R-:W-:Y:S02]  /*37c0*/  F2FP.BF16.F32.PACK_AB R6, R49, R48 ;  /* 0x000000303106723e */ /* 0x000fe400000010ff */
[----:B--2---:R-:W-:Y:S02]  /*37d0*/  F2FP.BF16.F32.PACK_AB R11, R59, R58 ;  /* 0x0000003a3b0b723e */ /* 0x004fe400000010ff */
[----:B------:R-:W-:Y:S02]  /*37e0*/  F2FP.BF16.F32.PACK_AB R10, R57, R56 ;  /* 0x00000038390a723e */ /* 0x000fe400000010ff */
[----:B------:R-:W-:Y:S02]  /*37f0*/  F2FP.BF16.F32.PACK_AB R9, R55, R54 ;  /* 0x000000363709723e */ /* 0x000fe400000010ff */
[----:B------:R-:W-:Y:S02]  /*3800*/  F2FP.BF16.F32.PACK_AB R8, R53, R52 ;  /* 0x000000343508723e */ /* 0x000fe400000010ff */
[----:B------:R-:W-:-:S02]  /*3810*/  F2FP.BF16.F32.PACK_AB R5, R47, R46 ;  /* 0x0000002e2f05723e */ /* 0x000fc400000010ff */
[----:B------:R-:W-:Y:S02]  /*3820*/  F2FP.BF16.F32.PACK_AB R4, R45, R44 ;  /* 0x0000002c2d04723e */ /* 0x000fe400000010ff */
[----:B------:R-:W-:Y:S02]  /*3830*/  F2FP.BF16.F32.PACK_AB R41, R23, R22 ;  /* 0x000000161729723e */ /* 0x000fe400000010ff */
[----:B------:R-:W-:Y:S01]  /*3840*/  F2FP.BF16.F32.PACK_AB R40, R71, R72 ;  /* 0x000000484728723e */ /* 0x000fe200000010ff */
[----:B----4-:R-:W-:Y:S06]  /*3850*/  BAR.SYNC.DEFER_BLOCKING 0x1, 0x80 ;  /* 0x0042000000007b1d */ /* 0x010fec0000010000 */
[----:B---3--:R-:W-:Y:S05]  /*3860*/  BRA.U !UP4, `(.L_x_24) ;  /* 0x000000010c187547 */ /* 0x008fea000b800000 */
[----:B------:R-:W-:Y:S02]  /*3870*/  ULEA UR5, UR7, UR18, 0xd ;  /* 0x0000001207057291 */ /* 0x000fe4000f8e68ff */
[----:B------:R-:W-:Y:S02]  /*3880*/  ULEA UR9, UR12, UR8, 0x7 ;  /* 0x000000080c097291 */ /* 0x000fe4000f8e38ff */
[----:B------:R-:W-:-:S09]  /*3890*/  UIADD3 UR8, UPT, UPT, UR5, 0x4400, URZ ;  /* 0x0000440005087890 */ /* 0x000fd2000fffe0ff */
[----:B------:R1:W-:Y:S01]  /*38a0*/  UTMASTG.2D [UR8], [UR16], desc[URZ] ;  /* 0x0000ff08100073b5 */ /* 0x0003e20008009000 */
[----:B------:R0:W-:Y:S01]  /*38b0*/  UTMACMDFLUSH ;  /* 0x00000000000079b7 */ /* 0x0001e20000000000 */
[----:B-1----:R-:W-:-:S04]  /*38c0*/  DEPBAR.LE SB0, 0x3 ;  /* 0x000080c00000791a */ /* 0x002fc80000000000 */
.L_x_24:
[----:B------:R-:W-:Y:S01]  /*38d0*/  BAR.SYNC.DEFER_BLOCKING 0x1, 0x80 ;  /* 0x0042000000007b1d */ /* 0x000fe20000010000 */
[----:B------:R-:W-:-:S05]  /*38e0*/  UPLOP3.LUT UP0, UPT, UPT, UPT, UP1, 0x80, 0x8 ;  /* 0x000000000008789c */ /* 0x000fca0003f0f010 */
[----:B------:R1:W-:Y:S04]  /*38f0*/  STS.128 [R74], R40 ;  /* 0x000000284a007388 */ /* 0x0003e80000000c00 */
[----:B------:R1:W-:Y:S04]  /*3900*/  STS.128 [R51], R4 ;  /* 0x0000000433007388 */ /* 0x0003e80000000c00 */
[----:B------:R1:W-:Y:S04]  /*3910*/  STS.128 [R50], R8 ;  /* 0x0000000832007388 */ /* 0x0003e80000000c00 */
[----:B------:R1:W-:Y:S01]  /*3920*/  STS.128 [R39], R12 ;  /* 0x0000000c27007388 */ /* 0x0003e20000000c00 */
[----:B------:R2:W-:Y:S06]  /*3930*/  MEMBAR.ALL.CTA ;  /* 0x0000000000007992 */ /* 0x0005ec0000008000 */
[----:B--2---:R-:W2:Y:S02]  /*3940*/  FENCE.VIEW.ASYNC.S ;  /* 0x00000000000073c6 */ /* 0x004ea40000000000 */
[----:B--2---:R-:W-:Y:S06]  /*3950*/  BAR.SYNC.DEFER_BLOCKING 0x1, 0x80 ;  /* 0x0042000000007b1d */ /* 0x004fec0000010000 */
[----:B------:R-:W-:Y:S05]  /*3960*/  BRA.U !UP4, `(.L_x_25) ;  /* 0x000000010c207547 */ /* 0x000fea000b800000 */
[----:B------:R-:W-:Y:S02]  /*3970*/  USHF.L.U32 UR4, UR4, 0xc, URZ ;  /* 0x0000000c04047899 */ /* 0x000fe400080006ff */
[----:B------:R-:W-:Y:S02]  /*3980*/  ULEA UR5, UR12, UR7, 0x2 ;  /* 0x000000070c057291 */ /* 0x000fe4000f8e10ff */
[----:B------:R-:W-:Y:S02]  /*3990*/  UIADD3 UR4, UPT, UPT, UR11, UR4, UR4 ;  /* 0x000000040b047290 */ /* 0x000fe4000fffe004 */
[----:B------:R-:W-:Y:S02]  /*39a0*/  USHF.L.U32 UR9, UR5, 0x4, URZ ;  /* 0x0000000405097899 */ /* 0x000fe400080006ff */
[----:B------:R-:W-:-:S09]  /*39b0*/  UIADD3 UR8, UPT, UPT, UR4, 0x400, URZ ;  /* 0x0000040004087890 */ /* 0x000fd2000fffe0ff */
[----:B------:R2:W-:Y:S01]  /*39c0*/  UTMASTG.2D [UR8], [UR14], desc[URZ] ;  /* 0x0000ff080e0073b5 */ /* 0x0005e20008009000 */
[----:B------:R0:W-:Y:S01]  /*39d0*/  UTMACMDFLUSH ;  /* 0x00000000000079b7 */ /* 0x0001e20000000000 */
[----:B--2---:R-:W-:-:S04]  /*39e0*/  DEPBAR.LE SB0, 0x1 ;  /* 0x000080400000791a */ /* 0x004fc80000000000 */
.L_x_25:
[----:B------:R-:W-:Y:S01]  /*39f0*/  BAR.SYNC.DEFER_BLOCKING 0x1, 0x80 ;  /* 0x0042000000007b1d */ /* 0x000fe20000010000 */
[----:B------:R-:W-:-:S05]  /*3a00*/  UPLOP3.LUT UP1, UPT, UPT, UPT, UPT, 0x40, 0x4 ;  /* 0x000000000004789c */ /* 0x000fca0003f2e870 */
[----:B------:R-:W-:Y:S01]  /*3a10*/  UMOV UR7, 0x2 ;  /* 0x0000000200077882 */ /* 0x000fe20000000000 */
[----:B------:R-:W-:Y:S05]  /*3a20*/  BRA.U UP0, `(.L_x_26) ;  /* 0xffffffe500d47547 */ /* 0x000fea000b83ffff */
[----:B------:R-:W2:Y:S01]  /*3a30*/  LDCU UR5, c[0x0][0x370] ;  /* 0x00006e00ff0577ac */ /* 0x000ea20008000800 */
[----:B------:R-:W2:Y:S01]  /*3a40*/  LDCU UR4, c[0x0][0x374] ;  /* 0x00006e80ff0477ac */ /* 0x000ea20008000800 */
[----:B------:R-:W3:Y:S01]  /*3a50*/  LDCU UR6, c[0x0][0x378] ;  /* 0x00006f00ff0677ac */ /* 0x000ee20008000800 */
[----:B------:R-:W4:Y:S01]  /*3a60*/  LDCU.64 UR8, c[0x0][0x6c0] ;  /* 0x0000d800ff0877ac */ /* 0x000f220008000a00 */
[----:B------:R-:W-:Y:S01]  /*3a70*/  ELECT P0, URZ, PT ;  /* 0x0000000000ff782f */ /* 0x000fe20003800000 */
[----:B------:R-:W-:Y:S01]  /*3a80*/  ULEA UR11, UR22, UR11, 0x3 ;  /* 0x0000000b160b7291 */ /* 0x000fe2000f8e18ff */
[----:B------:R-:W5:Y:S01]  /*3a90*/  LDCU UR7, c[0x0][0x6cc] ;  /* 0x0000d980ff0777ac */ /* 0x000f620008000800 */
[----:B--2---:R-:W-:Y:S02]  /*3aa0*/  UIMAD UR4, UR5, UR4, URZ ;  /* 0x00000004050472a4 */ /* 0x004fe4000f8e02ff */
[----:B------:R-:W-:Y:S02]  /*3ab0*/  UIADD3 UR20, UPT, UPT, UR20, 0x1, URZ ;  /* 0x0000000114147890 */ /* 0x000fe4000fffe0ff */
[----:B---3--:R-:W-:-:S06]  /*3ac0*/  UIMAD UR23, UR4, UR6, UR23 ;  /* 0x00000006041772a4 */ /* 0x008fcc000f8e0217 */
[----:B------:R-:W-:Y:S01]  /*3ad0*/  @P0 IMAD.MOV.U32 R0, RZ, RZ, 0x1 ;  /* 0x00000001ff000424 */ /* 0x000fe200078e00ff */
[----:B------:R-:W2:Y:S03]  /*3ae0*/  LDCU UR6, c[0x0][0x6d0] ;  /* 0x0000da00ff0677ac */ /* 0x000ea60008000800 */
[----:B------:R3:W-:Y:S01]  /*3af0*/  @P0 SYNCS.ARRIVE.TRANS64.ART0 RZ, [UR11+0x50], R0 ;  /* 0x00005000ffff09a7 */ /* 0x0007e2000850000b */
[----:B----4-:R-:W-:-:S04]  /*3b00*/  UIMAD.WIDE.U32 UR4, UR23, UR9, URZ ;  /* 0x00000009170472a5 */ /* 0x010fc8000f8e00ff */
[----:B------:R-:W-:-:S04]  /*3b10*/  UIADD3 UR4, UPT, UPT, UR23, -UR5, URZ ;  /* 0x8000000517047290 */ /* 0x000fc8000fffe0ff */
[----:B------:R-:W-:-:S04]  /*3b20*/  USHF.R.U32.HI UR4, URZ, UR74, UR4 ;  /* 0x0000004aff047299 */ /* 0x000fc80008011604 */
[----:B------:R-:W-:-:S04]  /*3b30*/  UIADD3 UR4, UPT, UPT, UR5, UR4, URZ ;  /* 0x0000000405047290 */ /* 0x000fc8000fffe0ff */
[----:B------:R-:W-:-:S04]  /*3b40*/  USHF.R.U32.HI UR4, URZ, UR73, UR4 ;  /* 0x00000049ff047299 */ /* 0x000fc80008011604 */
[----:B------:R-:W-:-:S04]  /*3b50*/  UIADD3 UR4, UPT, UPT, -UR4, URZ, URZ ;  /* 0x000000ff04047290 */ /* 0x000fc8000fffe1ff */
[----:B------:R-:W-:Y:S01]  /*3b60*/  UIMAD UR10, UR8, UR4, UR23 ;  /* 0x00000004080a72a4 */ /* 0x000fe2000f8e0217 */
[----:B------:R-:W4:Y:S03]  /*3b70*/  LDCU.64 UR8, c[0x0][0x6d8] ;  /* 0x0000db00ff0877ac */ /* 0x000f260008000a00 */
[----:B--2---:R-:W-:-:S04]  /*3b80*/  UIMAD.WIDE.U32 UR4, UR10, UR6, URZ ;  /* 0x000000060a0472a5 */ /* 0x004fc8000f8e00ff */
[----:B------:R-:W-:-:S04]  /*3b90*/  UIADD3 UR4, UPT, UPT, UR10, -UR5, URZ ;  /* 0x800000050a047290 */ /* 0x000fc8000fffe0ff */
[----:B------:R-:W-:-:S04]  /*3ba0*/  USHF.R.U32.HI UR4, URZ, UR72, UR4 ;  /* 0x00000048ff047299 */ /* 0x000fc80008011604 */
[----:B------:R-:W-:-:S04]  /*3bb0*/  UIADD3 UR4, UPT, UPT, UR5, UR4, URZ ;  /* 0x0000000405047290 */ /* 0x000fc8000fffe0ff */
[----:B------:R-:W-:-:S04]  /*3bc0*/  USHF.R.U32.HI UR6, URZ, UR71, UR4 ;  /* 0x00000047ff067299 */ /* 0x000fc80008011604 */
[----:B----4-:R-:W-:-:S04]  /*3bd0*/  UIMAD.WIDE.U32 UR4, UR6, UR9, URZ ;  /* 0x00000009060472a5 */ /* 0x010fc8000f8e00ff */
[----:B------:R-:W-:-:S04]  /*3be0*/  UIADD3 UR4, UPT, UPT, UR6, -UR5, URZ ;  /* 0x8000000506047290 */ /* 0x000fc8000fffe0ff */
[----:B------:R-:W-:-:S04]  /*3bf0*/  USHF.R.U32.HI UR4, URZ, UR70, UR4 ;  /* 0x00000046ff047299 */ /* 0x000fc80008011604 */
[----:B------:R-:W-:-:S04]  /*3c00*/  UIADD3 UR4, UPT, UPT, UR5, UR4, URZ ;  /* 0x0000000405047290 */ /* 0x000fc8000fffe0ff */
[----:B------:R-:W-:-:S04]  /*3c10*/  USHF.R.U32.HI UR4, URZ, UR69, UR4 ;  /* 0x00000045ff047299 */ /* 0x000fc80008011604 */
[----:B------:R-:W-:Y:S02]  /*3c20*/  UIADD3 UR5, UPT, UPT, -UR4, URZ, URZ ;  /* 0x000000ff04057290 */ /* 0x000fe4000fffe1ff */
[----:B------:R-:W-:Y:S02]  /*3c30*/  UIADD3 UR4, UPT, UPT, UR22, 0x1, URZ ;  /* 0x0000000116047890 */ /* 0x000fe4000fffe0ff */
[----:B------:R-:W-:Y:S02]  /*3c40*/  UIMAD UR12, UR8, UR5, UR6 ;  /* 0x00000005080c72a4 */ /* 0x000fe4000f8e0206 */
[----:B------:R-:W-:Y:S02]  /*3c50*/  UISETP.NE.AND UP0, UPT, UR4, 0x2, UPT ;  /* 0x000000020400788c */ /* 0x000fe4000bf05270 */
[----:B------:R-:W-:Y:S02]  /*3c60*/  UIADD3 UR5, UPT, UPT, -UR6, URZ, URZ ;  /* 0x000000ff06057290 */ /* 0x000fe4000fffe1ff */
[----:B------:R-:W-:-:S02]  /*3c70*/  USEL UR22, UR4, URZ, UP0 ;  /* 0x000000ff04167287 */ /* 0x000fc40008000000 */
[----:B------:R-:W-:Y:S02]  /*3c80*/  USEL UR4, URZ, 0x1, UP0 ;  /* 0x00000001ff047887 */ /* 0x000fe40008000000 */
[----:B------:R-:W-:Y:S02]  /*3c90*/  UISETP.GE.AND UP0, UPT, UR23, 0x400, UPT ;  /* 0x000004001700788c */ /* 0x000fe4000bf06270 */
[----:B-----5:R-:W-:Y:S02]  /*3ca0*/  UIMAD UR10, UR7, UR5, UR10 ;  /* 0x00000005070a72a4 */ /* 0x020fe4000f8e020a */
[----:B------:R-:W-:-:S05]  /*3cb0*/  LOP3.LUT R70, R70, UR4, RZ, 0x3c, !PT ;  /* 0x0000000446467c12 */ /* 0x000fca000f8e3cff */
[----:B---3--:R-:W-:Y:S05]  /*3cc0*/  BRA.U !UP0, `(.L_x_27) ;  /* 0xffffffe108907547 */ /* 0x008fea000b83ffff */
.L_x_22:
[----:B------:R-:W-:Y:S05]  /*3cd0*/  BRA.U !UP4, `(.L_x_28) ;  /* 0x000000010c187547 */ /* 0x000fea000b800000 */
[----:B------:R-:W-:Y:S01]  /*3ce0*/  ELECT P0, URZ, PT ;  /* 0x0000000000ff782f */ /* 0x000fe20003800000 */
[----:B------:R-:W-:Y:S01]  /*3cf0*/  HFMA2 R0, -RZ, RZ, 0, 5.9604644775390625e-08 ;  /* 0x00000001ff007431 */ /* 0x000fe200000001ff */
[----:B------:R-:W-:Y:S01]  /*3d00*/  UMOV UR4, 0x40 ;  /* 0x0000004000047882 */ /* 0x000fe20000000000 */
[----:B------:R-:W-:Y:S01]  /*3d10*/  UVIRTCOUNT.DEALLOC.SMPOOL 0x80 ;  /* 0x000000800000784c */ /* 0x000fe20000000000 */
[----:B------:R-:W-:-:S09]  /*3d20*/  ULEA UR4, UR13, UR4, 0x18 ;  /* 0x000000040d047291 */ /* 0x000fd2000f8ec0ff */
[----:B------:R2:W-:Y:S03]  /*3d30*/  @P0 STS.U8 [UR4], R0 ;  /* 0x00000000ff000988 */ /* 0x0005e60008000004 */
.L_x_28:
[----:B------:R-:W-:Y:S06]  /*3d40*/  BAR.SYNC.DEFER_BLOCKING 0x1, 0x80 ;  /* 0x0042000000007b1d */ /* 0x000fec0000010000 */
[----:B------:R-:W-:Y:S05]  /*3d50*/  BRA.U !UP4, `(.L_x_29) ;  /* 0x000000010c9c7547 */ /* 0x000fea000b800000 */
[----:B------:R-:W-:Y:S01]  /*3d60*/  NOP ;  /* 0x0000000000007918 */ /* 0x000fe20000000000 */
[----:B------:R-:W-:Y:S01]  /*3d70*/  UMOV UR4, 0x50 ;  /* 0x0000005000047882 */ /* 0x000fe20000000000 */
[----:B------:R-:W-:Y:S01]  /*3d80*/  UMOV UR6, 0xffff ;  /* 0x0000ffff00067882 */ /* 0x000fe20000000000 */
[----:B------:R-:W-:Y:S02]  /*3d90*/  ULEA UR13, UR13, UR4, 0x18 ;  /* 0x000000040d0d7291 */ /* 0x000fe4000f8ec0ff */
[----:B------:R-:W-:Y:S01]  /*3da0*/  ULOP3.LUT UR4, UR25, 0xffff, URZ, 0xc0, !UPT ;  /* 0x0000ffff19047892 */ /* 0x000fe2000f8ec0ff */
[----:B------:R-:W-:-:S03]  /*3db0*/  UMOV UR8, 0x1 ;  /* 0x0000000100087882 */ /* 0x000fc60000000000 */
[----:B------:R-:W-:-:S03]  /*3dc0*/  USHF.R.U32.HI UR4, URZ, 0x5, UR4 ;  /* 0x00000005ff047899 */ /* 0x000fc60008011604 */
[----:B--2---:R-:W2:Y:S01]  /*3dd0*/  LDS R0, [UR13] ;  /* 0x0000000dff007984 */ /* 0x004ea20008000800 */
[----:B------:R-:W-:Y:S02]  /*3de0*/  UIADD3 UR5, UPT, UPT, UR4, 0x10, URZ ;  /* 0x0000001004057890 */ /* 0x000fe4000fffe0ff */
[----:B------:R-:W-:Y:S02]  /*3df0*/  USHF.L.U32 UR6, UR6, UR4, URZ ;  /* 0x0000000406067299 */ /* 0x000fe400080006ff */
[----:B------:R-:W-:-:S04]  /*3e00*/  USHF.L.U32 UR4, UR8, UR5, URZ ;  /* 0x0000000508047299 */ /* 0x000fc800080006ff */
[----:B------:R-:W-:-:S04]  /*3e10*/  ULOP3.LUT UR4, UR4, UR6, URZ, 0xfc, !UPT ;  /* 0x0000000604047292 */ /* 0x000fc8000f8efcff */
[----:B------:R-:W-:Y:S01]  /*3e20*/  ULOP3.LUT UR6, UR4, 0xffff, URZ, 0xc0, !UPT ;  /* 0x0000ffff04067892 */ /* 0x000fe2000f8ec0ff */
[----:B--2---:R-:W-:-:S13]  /*3e30*/  R2UR UR7, R0 ;  /* 0x00000000000772ca */ /* 0x004fda00000e0000 */
[----:B------:R-:W-:-:S04]  /*3e40*/  ULOP3.LUT UR5, UR4, 0xffff, UR7, 0x80, !UPT ;  /* 0x0000ffff04057892 */ /* 0x000fc8000f8e8007 */
[----:B------:R-:W-:-:S09]  /*3e50*/  UISETP.NE.AND UP0, UPT, UR5, UR6, UPT ;  /* 0x000000060500728c */ /* 0x000fd2000bf05270 */
[----:B------:R-:W-:Y:S05]  /*3e60*/  BRA.U UP0, `(.L_x_30) ;  /* 0x00000001004c7547 */ /* 0x000fea000b800000 */
[----:B------:R-:W-:Y:S02]  /*3e70*/  USHF.R.U32.HI UR5, URZ, 0x10, UR4 ;  /* 0x00000010ff057899 */ /* 0x000fe40008011604 */
[----:B------:R-:W-:-:S04]  /*3e80*/  USHF.R.U32.HI UR6, URZ, 0x10, UR7 ;  /* 0x00000010ff067899 */ /* 0x000fc80008011607 */
[----:B------:R-:W-:-:S04]  /*3e90*/  ULOP3.LUT UR6, UR6, UR5, URZ, 0xc0, !UPT ;  /* 0x0000000506067292 */ /* 0x000fc8000f8ec0ff */
[----:B------:R-:W-:-:S09]  /*3ea0*/  UISETP.NE.AND UP0, UPT, UR6, UR5, UPT ;  /* 0x000000050600728c */ /* 0x000fd2000bf05270 */
[----:B------:R-:W-:Y:S05]  /*3eb0*/  BRA.U UP0, `(.L_x_31) ;  /* 0x00000001002c7547 */ /* 0x000fea000b800000 */
[----:B------:R-:W2:Y:S01]  /*3ec0*/  S2R R2, SR_LANEID ;  /* 0x0000000000027919 */ /* 0x000ea20000000000 */
[----:B------:R-:W-:-:S03]  /*3ed0*/  ULOP3.LUT UR5, URZ, UR4, URZ, 0x33, !UPT ;  /* 0x00000004ff057292 */ /* 0x000fc6000f8e33ff */
[----:B------:R-:W-:Y:S02]  /*3ee0*/  VOTEU.ANY UR4, UPT, PT ;  /* 0x0000000000047886 */ /* 0x000fe400038e0100 */
[----:B------:R-:W-:Y:S01]  /*3ef0*/  UFLO.U32 UR4, UR4 ;  /* 0x00000004000472bd */ /* 0x000fe200080e0000 */
[----:B------:R-:W-:-:S04]  /*3f00*/  IMAD.U32 R0, RZ, RZ, UR5 ;  /* 0x00000005ff007e24 */ /* 0x000fc8000f8e00ff */
[----:B------:R-:W5:Y:S02]  /*3f10*/  REDUX UR6, R0 ;  /* 0x00000000000673c4 */ /* 0x000f640000000000 */
[----:B------:R1:W-:Y:S01]  /*3f20*/  UTCATOMSWS.AND URZ, UR5 ;  /* 0x0000000500ff79e3 */ /* 0x0003e20008000000 */
[----:B--2---:R-:W-:Y:S02]  /*3f30*/  ISETP.EQ.U32.AND P0, PT, R2, UR4, PT ;  /* 0x0000000402007c0c */ /* 0x004fe4000bf02070 */
[----:B-----5:R-:W-:-:S11]  /*3f40*/  MOV R2, UR6 ;  /* 0x0000000600027c02 */ /* 0x020fd60008000f00 */
[----:B------:R1:W-:Y:S01]  /*3f50*/  @P0 ATOMS.AND RZ, [UR13], R2 ;  /* 0x00000002ffff098c */ /* 0x0003e2000a80000d */
[----:B------:R-:W-:Y:S05]  /*3f60*/  BRA `(.L_x_32) ;  /* 0x0000000000147947 */ /* 0x000fea0003800000 */
.L_x_31:
[----:B------:R-:W-:Y:S02]  /*3f70*/  MOV R2, 0x3f90 ;  /* 0x00003f9000027802 */ /* 0x000fe40000000f00 */
[----:B-1-34-:R-:W-:Y:S05]  /*3f80*/  CALL.REL.NOINC `($__internal_0_$__cuda_sm10x_tcgen05_guardrail_trap_col_being_dealloced_not_returned_by_alloc) ;  /* 0x0000000000cc7944 */ /* 0x01afea0003c00000 */
[----:B------:R-:W-:Y:S05]  /*3f90*/  BRA `(.L_x_32) ;  /* 0x0000000000087947 */ /* 0x000fea0003800000 */
.L_x_30:
[----:B------:R-:W-:Y:S02]  /*3fa0*/  MOV R2, 0x3fc0 ;  /* 0x00003fc000027802 */ /* 0x000fe40000000f00 */
[----:B-1-34-:R-:W-:Y:S05]  /*3fb0*/  CALL.REL.NOINC `($__internal_2_$__cuda_sm10x_tcgen05_guardrail_trap_unallocated_columns_being_dealloced) ;  /* 0x0000000000d87944 */ /* 0x01afea0003c00000 */
.L_x_32:
[----:B------:R-:W-:Y:S01]  /*3fc0*/  NOP ;  /* 0x0000000000007918 */ /* 0x000fe20000000000 */
.L_x_29:
[----:B------:R-:W-:-:S04]  /*3fd0*/  DEPBAR.LE SB0, 0x0 ;  /* 0x000080000000791a */ /* 0x000fc80000000000 */
[----:B------:R-:W-:-:S04]  /*3fe0*/  DEPBAR.LE SB0, 0x0 ;  /* 0x000080000000791a */ /* 0x000fc80000000000 */
[----:B-1----:R-:W-:Y:S05]  /*3ff0*/  EXIT ;  /* 0x000000000000794d */ /* 0x002fea0003800000 */
.L_x_5:
[----:B------:R-:W-:Y:S02]  /*4000*/  MOV R4, UR4 ;  /* 0x0000000400047c02 */ /* 0x000fe40008000f00 */
[----:B------:R-:W-:Y:S02]  /*4010*/  MOV R5, UR4 ;  /* 0x0000000400057c02 */ /* 0x000fe40008000f00 */
[----:B------:R-:W-:-:S07]  /*4020*/  MOV R0, UR25 ;  /* 0x0000001900007c02 */ /* 0x000fce0008000f00 */
.L_x_33:
[----:B-1----:R1:W2:Y:S02]  /*4030*/  SYNCS.PHASECHK.TRANS64.TRYWAIT P0, [R0+URZ+0x20], R5 ;  /* 0x00002005000075a7 */ /* 0x0022a400080011ff */
[----:B--2---:R-:W-:Y:S05]  /*4040*/  @!P0 NANOSLEEP.SYNCS 0x989680 ;  /* 0x009896800000895d */ /* 0x004fea0003900000 */
[----:B------:R-:W2:Y:S02]  /*4050*/  @!P0 SYNCS.PHASECHK.TRANS64 P0, [R0+URZ+0x20], R5 ;  /* 0x00002005000085a7 */ /* 0x000ea400080010ff */
[----:B--2---:R-:W-:Y:S05]  /*4060*/  @!P0 BRA `(.L_x_33) ;  /* 0xfffffffc00f08947 */ /* 0x004fea000383ffff */
[----:B------:R-:W-:Y:S05]  /*4070*/  BRA `(.L_x_4) ;  /* 0xffffffc800387947 */ /* 0x000fea000383ffff */
.L_x_8:
[----:B------:R-:W-:Y:S02]  /*4080*/  MOV R2, UR5 ;  /* 0x0000000500027c02 */ /* 0x000fe40008000f00 */
[----:B------:R-:W-:Y:S02]  /*4090*/  MOV R3, UR5 ;  /* 0x0000000500037c02 */ /* 0x000fe40008000f00 */
[----:B------:R-:W-:-:S07]  /*40a0*/  MOV R0, UR4 ;  /* 0x0000000400007c02 */ /* 0x000fce0008000f00 */
.L_x_34:
[----:B-1----:R1:W2:Y:S02]  /*40b0*/  SYNCS.PHASECHK.TRANS64.TRYWAIT P0, [R0+URZ+0x20], R3 ;  /* 0x00002003000075a7 */ /* 0x0022a400080011ff */
[----:B--2---:R-:W-:Y:S05]  /*40c0*/  @!P0 NANOSLEEP.SYNCS 0x989680 ;  /* 0x009896800000895d */ /* 0x004fea0003900000 */
[----:B------:R-:W2:Y:S02]  /*40d0*/  @!P0 SYNCS.PHASECHK.TRANS64 P0, [R0+URZ+0x20], R3 ;  /* 0x00002003000085a7 */ /* 0x000ea400080010ff */
[----:B--2---:R-:W-:Y:S05]  /*40e0*/  @!P0 BRA `(.L_x_34) ;  /* 0xfffffffc00f08947 */ /* 0x004fea000383ffff */
[----:B------:R-:W-:Y:S05]  /*40f0*/  BRA `(.L_x_35) ;  /* 0xffffffcc00387947 */ /* 0x000fea000383ffff */
.L_x_11:
[----:B------:R-:W-:Y:S02]  /*4100*/  MOV R0, UR66 ;  /* 0x0000004200007c02 */ /* 0x000fe40008000f00 */
[----:B------:R-:W-:-:S07]  /*4110*/  MOV R3, R2 ;  /* 0x0000000200037202 */ /* 0x000fce0000000f00 */
.L_x_36:
[----:B-1----:R1:W2:Y:S02]  /*4120*/  SYNCS.PHASECHK.TRANS64.TRYWAIT P0, [R0+URZ+0x50], R3 ;  /* 0x00005003000075a7 */ /* 0x0022a400080011ff */
[----:B--2---:R-:W-:Y:S05]  /*4130*/  @!P0 NANOSLEEP.SYNCS 0x989680 ;  /* 0x009896800000895d */ /* 0x004fea0003900000 */
[----:B------:R-:W2:Y:S02]  /*4140*/  @!P0 SYNCS.PHASECHK.TRANS64 P0, [R0+URZ+0x50], R3 ;  /* 0x00005003000085a7 */ /* 0x000ea400080010ff */
[----:B--2---:R-:W-:Y:S05]  /*4150*/  @!P0 BRA `(.L_x_36) ;  /* 0xfffffffc00f08947 */ /* 0x004fea000383ffff */
[----:B------:R-:W-:Y:S05]  /*4160*/  BRA `(.L_x_37) ;  /* 0xffffffd0007c7947 */ /* 0x000fea000383ffff */
.L_x_13:
[----:B------:R-:W-:Y:S02]  /*4170*/  MOV R2, UR38 ;  /* 0x0000002600027c02 */ /* 0x000fe40008000f00 */
[----:B------:R-:W-:Y:S02]  /*4180*/  MOV R3, UR38 ;  /* 0x0000002600037c02 */ /* 0x000fe40008000f00 */
[----:B------:R-:W-:Y:S07]  /*4190*/  MOV R0, UR34 ;  /* 0x0000002200007c02 */ /* 0x000fee0008000f00 */
.L_x_38:
[----:B-1----:R1:W2:Y:S02]  /*41a0*/  SYNCS.PHASECHK.TRANS64.TRYWAIT P1, [R0+URZ], R3 ;  /* 0x00000003000075a7 */ /* 0x0022a400080211ff */
[----:B--2---:R-:W-:Y:S05]  /*41b0*/  @!P1 NANOSLEEP.SYNCS 0x989680 ;  /* 0x009896800000995d */ /* 0x004fea0003900000 */
[----:B------:R-:W2:Y:S02]  /*41c0*/  @!P1 SYNCS.PHASECHK.TRANS64 P1, [R0+URZ], R3 ;  /* 0x00000003000095a7 */ /* 0x000ea400080210ff */
[----:B--2---:R-:W-:Y:S05]  /*41d0*/  @!P1 BRA `(.L_x_38) ;  /* 0xfffffffc00f09947 */ /* 0x004fea000383ffff */
[----:B------:R-:W-:Y:S05]  /*41e0*/  BRA `(.L_x_12) ;  /* 0xffffffd400107947 */ /* 0x000fea000383ffff */
.L_x_16:
[----:B------:R-:W-:-:S07]  /*41f0*/  MOV R3, R2 ;  /* 0x0000000200037202 */ /* 0x000fce0000000f00 */
.L_x_39:
[----:B-1----:R1:W2:Y:S02]  /*4200*/  SYNCS.PHASECHK.TRANS64.TRYWAIT P0, [R0+URZ+0x50], R3 ;  /* 0x00005003000075a7 */ /* 0x0022a400080011ff */
[----:B--2---:R-:W-:Y:S05]  /*4210*/  @!P0 NANOSLEEP.SYNCS 0x989680 ;  /* 0x009896800000895d */ /* 0x004fea0003900000 */
[----:B------:R-:W2:Y:S02]  /*4220*/  @!P0 SYNCS.PHASECHK.TRANS64 P0, [R0+URZ+0x50], R3 ;  /* 0x00005003000085a7 */ /* 0x000ea400080010ff */
[----:B--2---:R-:W-:Y:S05]  /*4230*/  @!P0 BRA `(.L_x_39) ;  /* 0xfffffffc00f08947 */ /* 0x004fea000383ffff */
[----:B------:R-:W-:Y:S05]  /*4240*/  BRA `(.L_x_9) ;  /* 0xffffffd400c87947 */ /* 0x000fea000383ffff */
.L_x_23:
[----:B------:R-:W-:Y:S02]  /*4250*/  MOV R0, UR5 ;  /* 0x0000000500007c02 */ /* 0x000fe40008000f00 */
[----:B------:R-:W-:-:S07]  /*4260*/  MOV R3, R2 ;  /* 0x0000000200037202 */ /* 0x000fce0000000f00 */
.L_x_40:
[----:B-1----:R1:W2:Y:S02]  /*4270*/  SYNCS.PHASECHK.TRANS64.TRYWAIT P0, [R0+URZ+0x40], R3 ;  /* 0x00004003000075a7 */ /* 0x0022a400080011ff */
[----:B--2---:R-:W-:Y:S05]  /*4280*/  @!P0 NANOSLEEP.SYNCS 0x989680 ;  /* 0x009896800000895d */ /* 0x004fea0003900000 */
[----:B------:R-:W2:Y:S02]  /*4290*/  @!P0 SYNCS.PHASECHK.TRANS64 P0, [R0+URZ+0x40], R3 ;  /* 0x00004003000085a7 */ /* 0x000ea400080010ff */
[----:B--2---:R-:W-:Y:S05]  /*42a0*/  @!P0 BRA `(.L_x_40) ;  /* 0xfffffffc00f08947 */ /* 0x004fea000383ffff */
[----:B------:R-:W-:Y:S05]  /*42b0*/  BRA `(.L_x_41) ;  /* 0xffffffdc00747947 */ /* 0x000fea000383ffff */
        .weak           $__internal_0_$__cuda_sm10x_tcgen05_guardrail_trap_col_being_dealloced_not_returned_by_alloc
        .type           $__internal_0_$__cuda_sm10x_tcgen05_guardrail_trap_col_being_dealloced_not_returned_by_alloc,@function
        .size           $__internal_0_$__cuda_sm10x_tcgen05_guardrail_trap_col_being_dealloced_not_returned_by_alloc,($__internal_1_$__cuda_sm10x_tcgen05_guardrail_trap_phase_invalid_during_alloc - $__internal_0_$__cuda_sm10x_tcgen05_guardrail_trap_col_being_dealloced_not_returned_by_alloc)
$__internal_0_$__cuda_sm10x_tcgen05_guardrail_trap_col_being_dealloced_not_returned_by_alloc:
[----:B------:R-:W-:Y:S05]  /*42c0*/  BPT.TRAP 0x1 ;  /* 0x000000040000795c */ /* 0x000fea0000300000 */
[----:B------:R-:W-:-:S04]  /*42d0*/  HFMA2 R3, -RZ, RZ, 0, 0 ;  /* 0x00000000ff037431 */ /* 0x000fc800000001ff */
[----:B------:R-:W-:Y:S05]  /*42e0*/  RET.REL.NODEC R2 `(kernel_cutlass_kernel_cudnngemm_swigludense_blockscaled_gemm_persistent_swiglu_interleaved_quantSm100BlockScaledPersistentDenseGemmKernel_object_at__TiledMMA_ThrLayoutVMNK11110000_Permuta_0) ;  /* 0xffffffbc02447950 */ /* 0x000fea0003c3ffff */
        .weak           $__internal_1_$__cuda_sm10x_tcgen05_guardrail_trap_phase_invalid_during_alloc
        .type           $__internal_1_$__cuda_sm10x_tcgen05_guardrail_trap_phase_invalid_during_alloc,@function
        .size           $__internal_1_$__cuda_sm10x_tcgen05_guardrail_trap_phase_invalid_during_alloc,($__internal_2_$__cuda_sm10x_tcgen05_guardrail_trap_unallocated_columns_being_dealloced - $__internal_1_$__cuda_sm10x_tcgen05_guardrail_trap_phase_invalid_during_alloc)
$__internal_1_$__cuda_sm10x_tcgen05_guardrail_trap_phase_invalid_during_alloc:
[----:B------:R-:W-:Y:S05]  /*42f0*/  BPT.TRAP 0x1 ;  /* 0x000000040000795c */ /* 0x000fea0000300000 */
[----:B------:R-:W-:-:S04]  /*4300*/  MOV R3, 0x0 ;  /* 0x0000000000037802 */ /* 0x000fc80000000f00 */
[----:B------:R-:W-:Y:S05]  /*4310*/  RET.REL.NODEC R2 `(kernel_cutlass_kernel_cudnngemm_swigludense_blockscaled_gemm_persistent_swiglu_interleaved_quantSm100BlockScaledPersistentDenseGemmKernel_object_at__TiledMMA_ThrLayoutVMNK11110000_Permuta_0) ;  /* 0xffffffbc02387950 */ /* 0x000fea0003c3ffff */
        .weak           $__internal_2_$__cuda_sm10x_tcgen05_guardrail_trap_unallocated_columns_being_dealloced
        .type           $__internal_2_$__cuda_sm10x_tcgen05_guardrail_trap_unallocated_columns_being_dealloced,@function
        .size           $__internal_2_$__cuda_sm10x_tcgen05_guardrail_trap_unallocated_columns_being_dealloced,(.L_x_45 - $__internal_2_$__cuda_sm10x_tcgen05_guardrail_trap_unallocated_columns_being_dealloced)
$__internal_2_$__cuda_sm10x_tcgen05_guardrail_trap_unallocated_columns_being_dealloced:
[----:B------:R-:W-:Y:S05]  /*4320*/  BPT.TRAP 0x1 ;  /* 0x000000040000795c */ /* 0x000fea0000300000 */
[----:B------:R-:W-:-:S04]  /*4330*/  HFMA2 R3, -RZ, RZ, 0, 0 ;  /* 0x00000000ff037431 */ /* 0x000fc800000001ff */
[----:B------:R-:W-:Y:S05]  /*4340*/  RET.REL.NODEC R2 `(kernel_cutlass_kernel_cudnngemm_swigludense_blockscaled_gemm_persistent_swiglu_interleaved_quantSm100BlockScaledPersistentDenseGemmKernel_object_at__TiledMMA_ThrLayoutVMNK11110000_Permuta_0) ;  /* 0xffffffbc022c7950 */ /* 0x000fea0003c3ffff */
.L_x_42:
[----:B------:R-:W-:-:S00]  /*4350*/  BRA `(.L_x_42) ;  /* 0xfffffffc00fc7947 */ /* 0x000fc0000383ffff */
[----:B------:R-:W-:-:S00]  /*4360*/  NOP ;  /* 0x0000000000007918 */ /* 0x000fc00000000000 */
        /* <DEDUP_REMOVED lines=9> */
.L_x_45:


//--------------------- .nv.shared.kernel_cutlass_kernel_cudnngemm_swigludense_blockscaled_gemm_persistent_swiglu_interleaved_quantSm100BlockScaledPersistentDenseGemmKernel_object_at__TiledMMA_ThrLayoutVMNK11110000_Permuta_0 --------------------------
	.section	.nv.shared.kernel_cutlass_kernel_cudnngemm_swigludense_blockscaled_gemm_persistent_swiglu_interleaved_quantSm100BlockScaledPersistentDenseGemmKernel_object_at__TiledMMA_ThrLayoutVMNK11110000_Permuta_0,"aw",@nobits
	.sectionflags	@""
	.align	1024
	.zero		1024


//--------------------- .nv.shared.reserved.0     --------------------------
	.section	.nv.shared.reserved.0,"aw",@nobits
	.align	8
	.weak		__nv_reservedSMEM_offset_0_alias
	.size		__nv_reservedSMEM_offset_0_alias, 0, 64
	.other		__nv_reservedSMEM_offset_0_alias,@"STO_CUDA_RESERVED_SHARED STV_DEFAULT"
__nv_reservedSMEM_offset_0_alias:
	.zero		0
.nv.shared.reserved.0:
	.zero		64
	.weak		__nv_reservedSMEM_allocation_phase
	.type		__nv_reservedSMEM_allocation_phase,@object
	.size		__nv_reservedSMEM_allocation_phase,(.L_0 - __nv_reservedSMEM_allocation_phase)
__nv_reservedSMEM_allocation_phase:
	.zero		1
.L_0:
	.zero		7
	.weak		__nv_reservedSMEM_devtool_atexit_pc
	.type		__nv_reservedSMEM_devtool_atexit_pc,@object
	.size		__nv_reservedSMEM_devtool_atexit_pc,(__nv_reservedSMEM_allocation_mask - __nv_reservedSMEM_devtool_atexit_pc)
__nv_reservedSMEM_devtool_atexit_pc:
	.zero		8
	.weak		__nv_reservedSMEM_allocation_mask
	.type		__nv_reservedSMEM_allocation_mask,@object
	.size		__nv_reservedSMEM_allocation_mask,(.L_2 - __nv_reservedSMEM_allocation_mask)
__nv_reservedSMEM_allocation_mask:
	.zero		4
.L_2:


//--------------------- .nv.constant0.kernel_cutlass_kernel_cudnngemm_swigludense_blockscaled_gemm_persistent_swiglu_interleaved_quantSm100BlockScaledPersistentDenseGemmKernel_object_at__TiledMMA_ThrLayoutVMNK11110000_Permuta_0 --------------------------
	.section	.nv.constant0.kernel_cutlass_kernel_cudnngemm_swigludense_blockscaled_gemm_persistent_swiglu_interleaved_quantSm100BlockScaledPersistentDenseGemmKernel_object_at__TiledMMA_ThrLayoutVMNK11110000_Permuta_0,"a",@progbits
	.sectionflags	@""
	.align	4
.nv.constant0.kernel_cutlass_kernel_cudnngemm_swigludense_blockscaled_gemm_persistent_swiglu_interleaved_quantSm100BlockScaledPersistentDenseGemmKernel_object_at__TiledMMA_ThrLayoutVMNK11110000_Permuta_0:
	.zero		1768


//--------------------- SYMBOLS --------------------------

	.type		.nv.reservedSmem.offset0,@object
	.size		.nv.reservedSmem.offset0,0x4
	.type		.nv.reservedSmem.cap,@object
	.size		.nv.reservedSmem.cap,0x4
